	.target	sm_90a

	.elftype	@"ET_EXEC"


//--------------------- .note.nv.tkinfo           --------------------------
	.section	.note.nv.tkinfo,"",@"SHT_NOTE"
	.sectionflags	@"SHF_NOTE_NV_TKINFO"
	.tkinfo
        /*0018*/ 	.word	0x00000002
        /*0030*/ 	.string	""
        /*0030*/ 	.string	"ptxas"
        /*0030*/ 	.string	"Cuda compilation tools, release 13.0, V13.0.88"
        /*0030*/ 	.string	"Build cuda_13.0.r13.0/compiler.36424714_0"
        /*0030*/ 	.string	"-arch sm_90a -m 64 "



//--------------------- .note.nv.cuinfo           --------------------------
	.section	.note.nv.cuinfo,"",@"SHT_NOTE"
	.sectionflags	@"SHF_NOTE_NV_CUINFO"
        /*0018*/ 	.short	0x0002
        /*001a*/ 	.short	0x005a
        /*001c*/ 	.short	0x0082
	.zero		2


//--------------------- .nv.info                  --------------------------
	.section	.nv.info,"",@"SHT_CUDA_INFO"
	.align	4


	//----- nvinfo : EIATTR_REGCOUNT
	.align		4
        /*0000*/ 	.byte	0x04, 0x2f
        /*0002*/ 	.short	(.L_12 - .L_11)
	.align		4
.L_11:
        /*0004*/ 	.word	index@(_ZN7cutlass13device_kernelIN5flash19enable_sm80_to_sm89INS1_16FlashAttnFwdSm80INS1_25CollectiveMainloopFwdSm80ILi4ELi1ELb0EN4cute5tupleIJNS5_1CILi128EEENS7_ILi112EEENS7_ILi64EEEEEELi64ENS_6half_tEfNS_4arch4Sm80ELb1ELb0ELb1ELb1ELb0ELb1ELb1ELb0EEENS1_21CollectiveEpilogueFwdINS6_IJS8_SA_S9_EEENS6_IJNS7_ILi1EEESI_SI_EEESC_SE_Li128ELb1ELb1ELb0ELb0EEENS1_19SingleTileSchedulerILb1ELb0ELb1ELi128EEEEEEEEEvNT_6ParamsE)
        /*0008*/ 	.word	0x00000004


	//----- nvinfo : EIATTR_FRAME_SIZE
	.align		4
.L_12:
        /*000c*/ 	.byte	0x04, 0x11
        /*000e*/ 	.short	(.L_14 - .L_13)
	.align		4
.L_13:
        /*0010*/ 	.word	index@(_ZN7cutlass13device_kernelIN5flash19enable_sm80_to_sm89INS1_16FlashAttnFwdSm80INS1_25CollectiveMainloopFwdSm80ILi4ELi1ELb0EN4cute5tupleIJNS5_1CILi128EEENS7_ILi112EEENS7_ILi64EEEEEELi64ENS_6half_tEfNS_4arch4Sm80ELb1ELb0ELb1ELb1ELb0ELb1ELb1ELb0EEENS1_21CollectiveEpilogueFwdINS6_IJS8_SA_S9_EEENS6_IJNS7_ILi1EEESI_SI_EEESC_SE_Li128ELb1ELb1ELb0ELb0EEENS1_19SingleTileSchedulerILb1ELb0ELb1ELi128EEEEEEEEEvNT_6ParamsE)
        /*0014*/ 	.word	0x00000000


	//----- nvinfo : EIATTR_REGCOUNT
	.align		4
.L_14:
        /*0018*/ 	.byte	0x04, 0x2f
        /*001a*/ 	.short	(.L_16 - .L_15)
	.align		4
.L_15:
        /*001c*/ 	.word	index@(_ZN7cutlass13device_kernelIN5flash19enable_sm80_to_sm89INS1_16FlashAttnFwdSm80INS1_25CollectiveMainloopFwdSm80ILi4ELi1ELb0EN4cute5tupleIJNS5_1CILi128EEENS7_ILi112EEENS7_ILi64EEEEEELi64ENS_6half_tEfNS_4arch4Sm80ELb1ELb0ELb1ELb1ELb0ELb0ELb1ELb0EEENS1_21CollectiveEpilogueFwdINS6_IJS8_SA_S9_EEENS6_IJNS7_ILi1EEESI_SI_EEESC_SE_Li128ELb1ELb1ELb0ELb0EEENS1_19SingleTileSchedulerILb1ELb0ELb1ELi128EEEEEEEEEvNT_6ParamsE)
        /*0020*/ 	.word	0x00000004


	//----- nvinfo : EIATTR_FRAME_SIZE
	.align		4
.L_16:
        /*0024*/ 	.byte	0x04, 0x11
        /*0026*/ 	.short	(.L_18 - .L_17)
	.align		4
.L_17:
        /*0028*/ 	.word	index@(_ZN7cutlass13device_kernelIN5flash19enable_sm80_to_sm89INS1_16FlashAttnFwdSm80INS1_25CollectiveMainloopFwdSm80ILi4ELi1ELb0EN4cute5tupleIJNS5_1CILi128EEENS7_ILi112EEENS7_ILi64EEEEEELi64ENS_6half_tEfNS_4arch4Sm80ELb1ELb0ELb1ELb1ELb0ELb0ELb1ELb0EEENS1_21CollectiveEpilogueFwdINS6_IJS8_SA_S9_EEENS6_IJNS7_ILi1EEESI_SI_EEESC_SE_Li128ELb1ELb1ELb0ELb0EEENS1_19SingleTileSchedulerILb1ELb0ELb1ELi128EEEEEEEEEvNT_6ParamsE)
        /*002c*/ 	.word	0x00000000


	//----- nvinfo : EIATTR_REGCOUNT
	.align		4
.L_18:
        /*0030*/ 	.byte	0x04, 0x2f
        /*0032*/ 	.short	(.L_20 - .L_19)
	.align		4
.L_19:
        /*0034*/ 	.word	index@(_ZN7cutlass13device_kernelIN5flash19enable_sm80_to_sm89INS1_16FlashAttnFwdSm80INS1_25CollectiveMainloopFwdSm80ILi4ELi1ELb0EN4cute5tupleIJNS5_1CILi128EEENS7_ILi112EEENS7_ILi64EEEEEELi64ENS_6half_tEfNS_4arch4Sm80ELb1ELb0ELb1ELb0ELb0ELb0ELb1ELb0EEENS1_21CollectiveEpilogueFwdINS6_IJS8_SA_S9_EEENS6_IJNS7_ILi1EEESI_SI_EEESC_SE_Li128ELb0ELb1ELb0ELb0EEENS1_30DynamicPersistentTileSchedulerILi128ELi128ELb0ELb1ELb0EEEEEEEEEvNT_6ParamsE)
        /*0038*/ 	.word	0x00000004


	//----- nvinfo : EIATTR_FRAME_SIZE
	.align		4
.L_20:
        /*003c*/ 	.byte	0x04, 0x11
        /*003e*/ 	.short	(.L_22 - .L_21)
	.align		4
.L_21:
        /*0040*/ 	.word	index@(_ZN7cutlass13device_kernelIN5flash19enable_sm80_to_sm89INS1_16FlashAttnFwdSm80INS1_25CollectiveMainloopFwdSm80ILi4ELi1ELb0EN4cute5tupleIJNS5_1CILi128EEENS7_ILi112EEENS7_ILi64EEEEEELi64ENS_6half_tEfNS_4arch4Sm80ELb1ELb0ELb1ELb0ELb0ELb0ELb1ELb0EEENS1_21CollectiveEpilogueFwdINS6_IJS8_SA_S9_EEENS6_IJNS7_ILi1EEESI_SI_EEESC_SE_Li128ELb0ELb1ELb0ELb0EEENS1_30DynamicPersistentTileSchedulerILi128ELi128ELb0ELb1ELb0EEEEEEEEEvNT_6ParamsE)
        /*0044*/ 	.word	0x00000000


	//----- nvinfo : EIATTR_REGCOUNT
	.align		4
.L_22:
        /*0048*/ 	.byte	0x04, 0x2f
        /*004a*/ 	.short	(.L_24 - .L_23)
	.align		4
.L_23:
        /*004c*/ 	.word	index@(_ZN7cutlass13device_kernelIN5flash19enable_sm80_to_sm89INS1_16FlashAttnFwdSm80INS1_25CollectiveMainloopFwdSm80ILi4ELi1ELb0EN4cute5tupleIJNS5_1CILi128EEENS7_ILi96EEENS7_ILi64EEEEEELi64ENS_6half_tEfNS_4arch4Sm80ELb0ELb1ELb1ELb1ELb0ELb1ELb1ELb0EEENS1_21CollectiveEpilogueFwdINS6_IJS8_SA_S9_EEENS6_IJNS7_ILi1EEESI_SI_EEESC_SE_Li128ELb1ELb1ELb0ELb0EEENS1_19SingleTileSchedulerILb1ELb0ELb1ELi128EEEEEEEEEvNT_6ParamsE)
        /*0050*/ 	.word	0x00000004


	//----- nvinfo : EIATTR_FRAME_SIZE
	.align		4
.L_24:
        /*0054*/ 	.byte	0x04, 0x11
        /*0056*/ 	.short	(.L_26 - .L_25)
	.align		4
.L_25:
        /*0058*/ 	.word	index@(_ZN7cutlass13device_kernelIN5flash19enable_sm80_to_sm89INS1_16FlashAttnFwdSm80INS1_25CollectiveMainloopFwdSm80ILi4ELi1ELb0EN4cute5tupleIJNS5_1CILi128EEENS7_ILi96EEENS7_ILi64EEEEEELi64ENS_6half_tEfNS_4arch4Sm80ELb0ELb1ELb1ELb1ELb0ELb1ELb1ELb0EEENS1_21CollectiveEpilogueFwdINS6_IJS8_SA_S9_EEENS6_IJNS7_ILi1EEESI_SI_EEESC_SE_Li128ELb1ELb1ELb0ELb0EEENS1_19SingleTileSchedulerILb1ELb0ELb1ELi128EEEEEEEEEvNT_6ParamsE)
        /*005c*/ 	.word	0x00000000


	//----- nvinfo : EIATTR_REGCOUNT
	.align		4
.L_26:
        /*0060*/ 	.byte	0x04, 0x2f
        /*0062*/ 	.short	(.L_28 - .L_27)
	.align		4
.L_27:
        /*0064*/ 	.word	index@(_ZN7cutlass13device_kernelIN5flash19enable_sm80_to_sm89INS1_16FlashAttnFwdSm80INS1_25CollectiveMainloopFwdSm80ILi4ELi1ELb0EN4cute5tupleIJNS5_1CILi128EEENS7_ILi96EEENS7_ILi64EEEEEELi64ENS_6half_tEfNS_4arch4Sm80ELb0ELb1ELb1ELb1ELb0ELb0ELb1ELb0EEENS1_21CollectiveEpilogueFwdINS6_IJS8_SA_S9_EEENS6_IJNS7_ILi1EEESI_SI_EEESC_SE_Li128ELb1ELb1ELb0ELb0EEENS1_19SingleTileSchedulerILb1ELb0ELb1ELi128EEEEEEEEEvNT_6ParamsE)
        /*0068*/ 	.word	0x00000004


	//----- nvinfo : EIATTR_FRAME_SIZE
	.align		4
.L_28:
        /*006c*/ 	.byte	0x04, 0x11
        /*006e*/ 	.short	(.L_30 - .L_29)
	.align		4
.L_29:
        /*0070*/ 	.word	index@(_ZN7cutlass13device_kernelIN5flash19enable_sm80_to_sm89INS1_16FlashAttnFwdSm80INS1_25CollectiveMainloopFwdSm80ILi4ELi1ELb0EN4cute5tupleIJNS5_1CILi128EEENS7_ILi96EEENS7_ILi64EEEEEELi64ENS_6half_tEfNS_4arch4Sm80ELb0ELb1ELb1ELb1ELb0ELb0ELb1ELb0EEENS1_21CollectiveEpilogueFwdINS6_IJS8_SA_S9_EEENS6_IJNS7_ILi1EEESI_SI_EEESC_SE_Li128ELb1ELb1ELb0ELb0EEENS1_19SingleTileSchedulerILb1ELb0ELb1ELi128EEEEEEEEEvNT_6ParamsE)
        /*0074*/ 	.word	0x00000000


	//----- nvinfo : EIATTR_REGCOUNT
	.align		4
.L_30:
        /*0078*/ 	.byte	0x04, 0x2f
        /*007a*/ 	.short	(.L_32 - .L_31)
	.align		4
.L_31:
        /*007c*/ 	.word	index@(_ZN7cutlass13device_kernelIN5flash19enable_sm80_to_sm89INS1_16FlashAttnFwdSm80INS1_25CollectiveMainloopFwdSm80ILi4ELi1ELb0EN4cute5tupleIJNS5_1CILi128EEENS7_ILi96EEENS7_ILi64EEEEEELi64ENS_6half_tEfNS_4arch4Sm80ELb0ELb1ELb1ELb0ELb0ELb0ELb1ELb0EEENS1_21CollectiveEpilogueFwdINS6_IJS8_SA_S9_EEENS6_IJNS7_ILi1EEESI_SI_EEESC_SE_Li128ELb0ELb1ELb0ELb0EEENS1_19SingleTileSchedulerILb0ELb0ELb1ELi128EEEEEEEEEvNT_6ParamsE)
        /*0080*/ 	.word	0x00000004


	//----- nvinfo : EIATTR_FRAME_SIZE
	.align		4
.L_32:
        /*0084*/ 	.byte	0x04, 0x11
        /*0086*/ 	.short	(.L_34 - .L_33)
	.align		4
.L_33:
        /*0088*/ 	.word	index@(_ZN7cutlass13device_kernelIN5flash19enable_sm80_to_sm89INS1_16FlashAttnFwdSm80INS1_25CollectiveMainloopFwdSm80ILi4ELi1ELb0EN4cute5tupleIJNS5_1CILi128EEENS7_ILi96EEENS7_ILi64EEEEEELi64ENS_6half_tEfNS_4arch4Sm80ELb0ELb1ELb1ELb0ELb0ELb0ELb1ELb0EEENS1_21CollectiveEpilogueFwdINS6_IJS8_SA_S9_EEENS6_IJNS7_ILi1EEESI_SI_EEESC_SE_Li128ELb0ELb1ELb0ELb0EEENS1_19SingleTileSchedulerILb0ELb0ELb1ELi128EEEEEEEEEvNT_6ParamsE)
        /*008c*/ 	.word	0x00000000


	//----- nvinfo : EIATTR_REGCOUNT
	.align		4
.L_34:
        /*0090*/ 	.byte	0x04, 0x2f
        /*0092*/ 	.short	(.L_36 - .L_35)
	.align		4
.L_35:
        /*0094*/ 	.word	index@(_ZN7cutlass13device_kernelIN5flash19enable_sm80_to_sm89INS1_16FlashAttnFwdSm80INS1_25CollectiveMainloopFwdSm80ILi4ELi1ELb0EN4cute5tupleIJNS5_1CILi128EEENS7_ILi112EEENS7_ILi64EEEEEELi64ENS_6half_tEfNS_4arch4Sm80ELb0ELb0ELb1ELb1ELb0ELb1ELb1ELb0EEENS1_21CollectiveEpilogueFwdINS6_IJS8_SA_S9_EEENS6_IJNS7_ILi1EEESI_SI_EEESC_SE_Li128ELb1ELb1ELb0ELb0EEENS1_19SingleTileSchedulerILb1ELb0ELb1ELi128EEEEEEEEEvNT_6ParamsE)
        /*0098*/ 	.word	0x00000004


	//----- nvinfo : EIATTR_FRAME_SIZE
	.align		4
.L_36:
        /*009c*/ 	.byte	0x04, 0x11
        /*009e*/ 	.short	(.L_38 - .L_37)
	.align		4
.L_37:
        /*00a0*/ 	.word	index@(_ZN7cutlass13device_kernelIN5flash19enable_sm80_to_sm89INS1_16FlashAttnFwdSm80INS1_25CollectiveMainloopFwdSm80ILi4ELi1ELb0EN4cute5tupleIJNS5_1CILi128EEENS7_ILi112EEENS7_ILi64EEEEEELi64ENS_6half_tEfNS_4arch4Sm80ELb0ELb0ELb1ELb1ELb0ELb1ELb1ELb0EEENS1_21CollectiveEpilogueFwdINS6_IJS8_SA_S9_EEENS6_IJNS7_ILi1EEESI_SI_EEESC_SE_Li128ELb1ELb1ELb0ELb0EEENS1_19SingleTileSchedulerILb1ELb0ELb1ELi128EEEEEEEEEvNT_6ParamsE)
        /*00a4*/ 	.word	0x00000000


	//----- nvinfo : EIATTR_REGCOUNT
	.align		4
.L_38:
        /*00a8*/ 	.byte	0x04, 0x2f
        /*00aa*/ 	.short	(.L_40 - .L_39)
	.align		4
.L_39:
        /*00ac*/ 	.word	index@(_ZN7cutlass13device_kernelIN5flash19enable_sm80_to_sm89INS1_16FlashAttnFwdSm80INS1_25CollectiveMainloopFwdSm80ILi4ELi1ELb0EN4cute5tupleIJNS5_1CILi128EEENS7_ILi112EEENS7_ILi64EEEEEELi64ENS_6half_tEfNS_4arch4Sm80ELb0ELb0ELb1ELb1ELb0ELb0ELb1ELb0EEENS1_21CollectiveEpilogueFwdINS6_IJS8_SA_S9_EEENS6_IJNS7_ILi1EEESI_SI_EEESC_SE_Li128ELb1ELb1ELb0ELb0EEENS1_19SingleTileSchedulerILb1ELb0ELb1ELi128EEEEEEEEEvNT_6ParamsE)
        /*00b0*/ 	.word	0x00000004


	//----- nvinfo : EIATTR_FRAME_SIZE
	.align		4
.L_40:
        /*00b4*/ 	.byte	0x04, 0x11
        /*00b6*/ 	.short	(.L_42 - .L_41)
	.align		4
.L_41:
        /*00b8*/ 	.word	index@(_ZN7cutlass13device_kernelIN5flash19enable_sm80_to_sm89INS1_16FlashAttnFwdSm80INS1_25CollectiveMainloopFwdSm80ILi4ELi1ELb0EN4cute5tupleIJNS5_1CILi128EEENS7_ILi112EEENS7_ILi64EEEEEELi64ENS_6half_tEfNS_4arch4Sm80ELb0ELb0ELb1ELb1ELb0ELb0ELb1ELb0EEENS1_21CollectiveEpilogueFwdINS6_IJS8_SA_S9_EEENS6_IJNS7_ILi1EEESI_SI_EEESC_SE_Li128ELb1ELb1ELb0ELb0EEENS1_19SingleTileSchedulerILb1ELb0ELb1ELi128EEEEEEEEEvNT_6ParamsE)
        /*00bc*/ 	.word	0x00000000


	//----- nvinfo : EIATTR_REGCOUNT
	.align		4
.L_42:
        /*00c0*/ 	.byte	0x04, 0x2f
        /*00c2*/ 	.short	(.L_44 - .L_43)
	.align		4
.L_43:
        /*00c4*/ 	.word	index@(_ZN7cutlass13device_kernelIN5flash19enable_sm80_to_sm89INS1_16FlashAttnFwdSm80INS1_25CollectiveMainloopFwdSm80ILi4ELi1ELb0EN4cute5tupleIJNS5_1CILi128EEENS7_ILi112EEENS7_ILi64EEEEEELi64ENS_6half_tEfNS_4arch4Sm80ELb0ELb0ELb1ELb0ELb0ELb0ELb1ELb0EEENS1_21CollectiveEpilogueFwdINS6_IJS8_SA_S9_EEENS6_IJNS7_ILi1EEESI_SI_EEESC_SE_Li128ELb0ELb1ELb0ELb0EEENS1_19SingleTileSchedulerILb0ELb0ELb1ELi128EEEEEEEEEvNT_6ParamsE)
        /*00c8*/ 	.word	0x00000004


	//----- nvinfo : EIATTR_FRAME_SIZE
	.align		4
.L_44:
        /*00cc*/ 	.byte	0x04, 0x11
        /*00ce*/ 	.short	(.L_46 - .L_45)
	.align		4
.L_45:
        /*00d0*/ 	.word	index@(_ZN7cutlass13device_kernelIN5flash19enable_sm80_to_sm89INS1_16FlashAttnFwdSm80INS1_25CollectiveMainloopFwdSm80ILi4ELi1ELb0EN4cute5tupleIJNS5_1CILi128EEENS7_ILi112EEENS7_ILi64EEEEEELi64ENS_6half_tEfNS_4arch4Sm80ELb0ELb0ELb1ELb0ELb0ELb0ELb1ELb0EEENS1_21CollectiveEpilogueFwdINS6_IJS8_SA_S9_EEENS6_IJNS7_ILi1EEESI_SI_EEESC_SE_Li128ELb0ELb1ELb0ELb0EEENS1_19SingleTileSchedulerILb0ELb0ELb1ELi128EEEEEEEEEvNT_6ParamsE)
        /*00d4*/ 	.word	0x00000000


	//----- nvinfo : EIATTR_MIN_STACK_SIZE
	.align		4
.L_46:
        /*00d8*/ 	.byte	0x04, 0x12
        /*00da*/ 	.short	(.L_48 - .L_47)
	.align		4
.L_47:
        /*00dc*/ 	.word	index@(_ZN7cutlass13device_kernelIN5flash19enable_sm80_to_sm89INS1_16FlashAttnFwdSm80INS1_25CollectiveMainloopFwdSm80ILi4ELi1ELb0EN4cute5tupleIJNS5_1CILi128EEENS7_ILi112EEENS7_ILi64EEEEEELi64ENS_6half_tEfNS_4arch4Sm80ELb0ELb0ELb1ELb0ELb0ELb0ELb1ELb0EEENS1_21CollectiveEpilogueFwdINS6_IJS8_SA_S9_EEENS6_IJNS7_ILi1EEESI_SI_EEESC_SE_Li128ELb0ELb1ELb0ELb0EEENS1_19SingleTileSchedulerILb0ELb0ELb1ELi128EEEEEEEEEvNT_6ParamsE)
        /*00e0*/ 	.word	0x00000000


	//----- nvinfo : EIATTR_MIN_STACK_SIZE
	.align		4
.L_48:
        /*00e4*/ 	.byte	0x04, 0x12
        /*00e6*/ 	.short	(.L_50 - .L_49)
	.align		4
.L_49:
        /*00e8*/ 	.word	index@(_ZN7cutlass13device_kernelIN5flash19enable_sm80_to_sm89INS1_16FlashAttnFwdSm80INS1_25CollectiveMainloopFwdSm80ILi4ELi1ELb0EN4cute5tupleIJNS5_1CILi128EEENS7_ILi112EEENS7_ILi64EEEEEELi64ENS_6half_tEfNS_4arch4Sm80ELb0ELb0ELb1ELb1ELb0ELb0ELb1ELb0EEENS1_21CollectiveEpilogueFwdINS6_IJS8_SA_S9_EEENS6_IJNS7_ILi1EEESI_SI_EEESC_SE_Li128ELb1ELb1ELb0ELb0EEENS1_19SingleTileSchedulerILb1ELb0ELb1ELi128EEEEEEEEEvNT_6ParamsE)
        /*00ec*/ 	.word	0x00000000


	//----- nvinfo : EIATTR_MIN_STACK_SIZE
	.align		4
.L_50:
        /*00f0*/ 	.byte	0x04, 0x12
        /*00f2*/ 	.short	(.L_52 - .L_51)
	.align		4
.L_51:
        /*00f4*/ 	.word	index@(_ZN7cutlass13device_kernelIN5flash19enable_sm80_to_sm89INS1_16FlashAttnFwdSm80INS1_25CollectiveMainloopFwdSm80ILi4ELi1ELb0EN4cute5tupleIJNS5_1CILi128EEENS7_ILi112EEENS7_ILi64EEEEEELi64ENS_6half_tEfNS_4arch4Sm80ELb0ELb0ELb1ELb1ELb0ELb1ELb1ELb0EEENS1_21CollectiveEpilogueFwdINS6_IJS8_SA_S9_EEENS6_IJNS7_ILi1EEESI_SI_EEESC_SE_Li128ELb1ELb1ELb0ELb0EEENS1_19SingleTileSchedulerILb1ELb0ELb1ELi128EEEEEEEEEvNT_6ParamsE)
        /*00f8*/ 	.word	0x00000000


	//----- nvinfo : EIATTR_MIN_STACK_SIZE
	.align		4
.L_52:
        /*00fc*/ 	.byte	0x04, 0x12
        /*00fe*/ 	.short	(.L_54 - .L_53)
	.align		4
.L_53:
        /*0100*/ 	.word	index@(_ZN7cutlass13device_kernelIN5flash19enable_sm80_to_sm89INS1_16FlashAttnFwdSm80INS1_25CollectiveMainloopFwdSm80ILi4ELi1ELb0EN4cute5tupleIJNS5_1CILi128EEENS7_ILi96EEENS7_ILi64EEEEEELi64ENS_6half_tEfNS_4arch4Sm80ELb0ELb1ELb1ELb0ELb0ELb0ELb1ELb0EEENS1_21CollectiveEpilogueFwdINS6_IJS8_SA_S9_EEENS6_IJNS7_ILi1EEESI_SI_EEESC_SE_Li128ELb0ELb1ELb0ELb0EEENS1_19SingleTileSchedulerILb0ELb0ELb1ELi128EEEEEEEEEvNT_6ParamsE)
        /*0104*/ 	.word	0x00000000


	//----- nvinfo : EIATTR_MIN_STACK_SIZE
	.align		4
.L_54:
        /*0108*/ 	.byte	0x04, 0x12
        /*010a*/ 	.short	(.L_56 - .L_55)
	.align		4
.L_55:
        /*010c*/ 	.word	index@(_ZN7cutlass13device_kernelIN5flash19enable_sm80_to_sm89INS1_16FlashAttnFwdSm80INS1_25CollectiveMainloopFwdSm80ILi4ELi1ELb0EN4cute5tupleIJNS5_1CILi128EEENS7_ILi96EEENS7_ILi64EEEEEELi64ENS_6half_tEfNS_4arch4Sm80ELb0ELb1ELb1ELb1ELb0ELb0ELb1ELb0EEENS1_21CollectiveEpilogueFwdINS6_IJS8_SA_S9_EEENS6_IJNS7_ILi1EEESI_SI_EEESC_SE_Li128ELb1ELb1ELb0ELb0EEENS1_19SingleTileSchedulerILb1ELb0ELb1ELi128EEEEEEEEEvNT_6ParamsE)
        /*0110*/ 	.word	0x00000000


	//----- nvinfo : EIATTR_MIN_STACK_SIZE
	.align		4
.L_56:
        /*0114*/ 	.byte	0x04, 0x12
        /*0116*/ 	.short	(.L_58 - .L_57)
	.align		4
.L_57:
        /*0118*/ 	.word	index@(_ZN7cutlass13device_kernelIN5flash19enable_sm80_to_sm89INS1_16FlashAttnFwdSm80INS1_25CollectiveMainloopFwdSm80ILi4ELi1ELb0EN4cute5tupleIJNS5_1CILi128EEENS7_ILi96EEENS7_ILi64EEEEEELi64ENS_6half_tEfNS_4arch4Sm80ELb0ELb1ELb1ELb1ELb0ELb1ELb1ELb0EEENS1_21CollectiveEpilogueFwdINS6_IJS8_SA_S9_EEENS6_IJNS7_ILi1EEESI_SI_EEESC_SE_Li128ELb1ELb1ELb0ELb0EEENS1_19SingleTileSchedulerILb1ELb0ELb1ELi128EEEEEEEEEvNT_6ParamsE)
        /*011c*/ 	.word	0x00000000


	//----- nvinfo : EIATTR_MIN_STACK_SIZE
	.align		4
.L_58:
        /*0120*/ 	.byte	0x04, 0x12
        /*0122*/ 	.short	(.L_60 - .L_59)
	.align		4
.L_59:
        /*0124*/ 	.word	index@(_ZN7cutlass13device_kernelIN5flash19enable_sm80_to_sm89INS1_16FlashAttnFwdSm80INS1_25CollectiveMainloopFwdSm80ILi4ELi1ELb0EN4cute5tupleIJNS5_1CILi128EEENS7_ILi112EEENS7_ILi64EEEEEELi64ENS_6half_tEfNS_4arch4Sm80ELb1ELb0ELb1ELb0ELb0ELb0ELb1ELb0EEENS1_21CollectiveEpilogueFwdINS6_IJS8_SA_S9_EEENS6_IJNS7_ILi1EEESI_SI_EEESC_SE_Li128ELb0ELb1ELb0ELb0EEENS1_30DynamicPersistentTileSchedulerILi128ELi128ELb0ELb1ELb0EEEEEEEEEvNT_6ParamsE)
        /*0128*/ 	.word	0x00000000


	//----- nvinfo : EIATTR_MIN_STACK_SIZE
	.align		4
.L_60:
        /*012c*/ 	.byte	0x04, 0x12
        /*012e*/ 	.short	(.L_62 - .L_61)
	.align		4
.L_61:
        /*0130*/ 	.word	index@(_ZN7cutlass13device_kernelIN5flash19enable_sm80_to_sm89INS1_16FlashAttnFwdSm80INS1_25CollectiveMainloopFwdSm80ILi4ELi1ELb0EN4cute5tupleIJNS5_1CILi128EEENS7_ILi112EEENS7_ILi64EEEEEELi64ENS_6half_tEfNS_4arch4Sm80ELb1ELb0ELb1ELb1ELb0ELb0ELb1ELb0EEENS1_21CollectiveEpilogueFwdINS6_IJS8_SA_S9_EEENS6_IJNS7_ILi1EEESI_SI_EEESC_SE_Li128ELb1ELb1ELb0ELb0EEENS1_19SingleTileSchedulerILb1ELb0ELb1ELi128EEEEEEEEEvNT_6ParamsE)
        /*0134*/ 	.word	0x00000000


	//----- nvinfo : EIATTR_MIN_STACK_SIZE
	.align		4
.L_62:
        /*0138*/ 	.byte	0x04, 0x12
        /*013a*/ 	.short	(.L_64 - .L_63)
	.align		4
.L_63:
        /*013c*/ 	.word	index@(_ZN7cutlass13device_kernelIN5flash19enable_sm80_to_sm89INS1_16FlashAttnFwdSm80INS1_25CollectiveMainloopFwdSm80ILi4ELi1ELb0EN4cute5tupleIJNS5_1CILi128EEENS7_ILi112EEENS7_ILi64EEEEEELi64ENS_6half_tEfNS_4arch4Sm80ELb1ELb0ELb1ELb1ELb0ELb1ELb1ELb0EEENS1_21CollectiveEpilogueFwdINS6_IJS8_SA_S9_EEENS6_IJNS7_ILi1EEESI_SI_EEESC_SE_Li128ELb1ELb1ELb0ELb0EEENS1_19SingleTileSchedulerILb1ELb0ELb1ELi128EEEEEEEEEvNT_6ParamsE)
        /*0140*/ 	.word	0x00000000
.L_64:


//--------------------- .nv.compat                --------------------------
	.section	.nv.compat,"",@"SHT_CUDA_COMPAT_INFO"
	.align	4
        /*0000*/ 	.byte	0x02, 0x09, 0x01, 0x00, 0x02, 0x02, 0x01, 0x00, 0x02, 0x05, 0x05, 0x00, 0x03, 0x07, 0x01, 0x01
        /*0010*/ 	.byte	0x02, 0x03, 0x00, 0x00, 0x02, 0x06, 0x01, 0x00, 0x04, 0x0b, 0x08, 0x00, 0x00, 0x00, 0x00, 0x00
        /*0020*/ 	.byte	0x00, 0x00, 0x00, 0x00


//--------------------- .nv.info._ZN7cutlass13device_kernelIN5flash19enable_sm80_to_sm89INS1_16FlashAttnFwdSm80INS1_25CollectiveMainloopFwdSm80ILi4ELi1ELb0EN4cute5tupleIJNS5_1CILi128EEENS7_ILi112EEENS7_ILi64EEEEEELi64ENS_6half_tEfNS_4arch4Sm80ELb0ELb0ELb1ELb0ELb0ELb0ELb1ELb0EEENS1_21CollectiveEpilogueFwdINS6_IJS8_SA_S9_EEENS6_IJNS7_ILi1EEESI_SI_EEESC_SE_Li128ELb0ELb1ELb0ELb0EEENS1_19SingleTileSchedulerILb0ELb0ELb1ELi128EEEEEEEEEvNT_6ParamsE --------------------------
	.section	.nv.info._ZN7cutlass13device_kernelIN5flash19enable_sm80_to_sm89INS1_16FlashAttnFwdSm80INS1_25CollectiveMainloopFwdSm80ILi4ELi1ELb0EN4cute5tupleIJNS5_1CILi128EEENS7_ILi112EEENS7_ILi64EEEEEELi64ENS_6half_tEfNS_4arch4Sm80ELb0ELb0ELb1ELb0ELb0ELb0ELb1ELb0EEENS1_21CollectiveEpilogueFwdINS6_IJS8_SA_S9_EEENS6_IJNS7_ILi1EEESI_SI_EEESC_SE_Li128ELb0ELb1ELb0ELb0EEENS1_19SingleTileSchedulerILb0ELb0ELb1ELi128EEEEEEEEEvNT_6ParamsE,"",@"SHT_CUDA_INFO"
	.sectionflags	@""
	.align	4


	//----- nvinfo : EIATTR_CUDA_API_VERSION
	.align		4
        /*0000*/ 	.byte	0x04, 0x37
        /*0002*/ 	.short	(.L_66 - .L_65)
.L_65:
        /*0004*/ 	.word	0x00000082


	//----- nvinfo : EIATTR_KPARAM_INFO
	.align		4
.L_66:
        /*0008*/ 	.byte	0x04, 0x17
        /*000a*/ 	.short	(.L_68 - .L_67)
.L_67:
        /*000c*/ 	.word	0x00000000
        /*0010*/ 	.short	0x0000
        /*0012*/ 	.short	0x0000
        /*0014*/ 	.byte	0x00, 0xf0, 0x61, 0x10


	//----- nvinfo : EIATTR_SPARSE_MMA_MASK
	.align		4
.L_68:
        /*0018*/ 	.byte	0x03, 0x50
        /*001a*/ 	.short	0x0000


	//----- nvinfo : EIATTR_MAXREG_COUNT
	.align		4
        /*001c*/ 	.byte	0x03, 0x1b
        /*001e*/ 	.short	0x00ff


	//----- nvinfo : EIATTR_MERCURY_ISA_VERSION
	.align		4
        /*0020*/ 	.byte	0x03, 0x5f
        /*0022*/ 	.short	0x0101


	//----- nvinfo : EIATTR_EXIT_INSTR_OFFSETS
	.align		4
        /*0024*/ 	.byte	0x04, 0x1c
        /*0026*/ 	.short	(.L_70 - .L_69)


	//   ....[0]....
.L_69:
        /*0028*/ 	.word	0x00000010


	//----- nvinfo : EIATTR_MAX_THREADS
	.align		4
.L_70:
        /*002c*/ 	.byte	0x04, 0x05
        /*002e*/ 	.short	(.L_72 - .L_71)
.L_71:
        /*0030*/ 	.word	0x00000080
        /*0034*/ 	.word	0x00000001
        /*0038*/ 	.word	0x00000001


	//----- nvinfo : EIATTR_CBANK_PARAM_SIZE
	.align		4
.L_72:
        /*003c*/ 	.byte	0x03, 0x19
        /*003e*/ 	.short	0x0418


	//----- nvinfo : EIATTR_PARAM_CBANK
	.align		4
        /*0040*/ 	.byte	0x04, 0x0a
        /*0042*/ 	.short	(.L_74 - .L_73)
	.align		4
.L_73:
        /*0044*/ 	.word	index@(.nv.constant0._ZN7cutlass13device_kernelIN5flash19enable_sm80_to_sm89INS1_16FlashAttnFwdSm80INS1_25CollectiveMainloopFwdSm80ILi4ELi1ELb0EN4cute5tupleIJNS5_1CILi128EEENS7_ILi112EEENS7_ILi64EEEEEELi64ENS_6half_tEfNS_4arch4Sm80ELb0ELb0ELb1ELb0ELb0ELb0ELb1ELb0EEENS1_21CollectiveEpilogueFwdINS6_IJS8_SA_S9_EEENS6_IJNS7_ILi1EEESI_SI_EEESC_SE_Li128ELb0ELb1ELb0ELb0EEENS1_19SingleTileSchedulerILb0ELb0ELb1ELi128EEEEEEEEEvNT_6ParamsE)
        /*0048*/ 	.short	0x0210
        /*004a*/ 	.short	0x0418


	//----- nvinfo : EIATTR_SW_WAR
	.align		4
.L_74:
        /*004c*/ 	.byte	0x04, 0x36
        /*004e*/ 	.short	(.L_76 - .L_75)
.L_75:
        /*0050*/ 	.word	0x00000008
.L_76:


//--------------------- .nv.info._ZN7cutlass13device_kernelIN5flash19enable_sm80_to_sm89INS1_16FlashAttnFwdSm80INS1_25CollectiveMainloopFwdSm80ILi4ELi1ELb0EN4cute5tupleIJNS5_1CILi128EEENS7_ILi112EEENS7_ILi64EEEEEELi64ENS_6half_tEfNS_4arch4Sm80ELb0ELb0ELb1ELb1ELb0ELb0ELb1ELb0EEENS1_21CollectiveEpilogueFwdINS6_IJS8_SA_S9_EEENS6_IJNS7_ILi1EEESI_SI_EEESC_SE_Li128ELb1ELb1ELb0ELb0EEENS1_19SingleTileSchedulerILb1ELb0ELb1ELi128EEEEEEEEEvNT_6ParamsE --------------------------
	.section	.nv.info._ZN7cutlass13device_kernelIN5flash19enable_sm80_to_sm89INS1_16FlashAttnFwdSm80INS1_25CollectiveMainloopFwdSm80ILi4ELi1ELb0EN4cute5tupleIJNS5_1CILi128EEENS7_ILi112EEENS7_ILi64EEEEEELi64ENS_6half_tEfNS_4arch4Sm80ELb0ELb0ELb1ELb1ELb0ELb0ELb1ELb0EEENS1_21CollectiveEpilogueFwdINS6_IJS8_SA_S9_EEENS6_IJNS7_ILi1EEESI_SI_EEESC_SE_Li128ELb1ELb1ELb0ELb0EEENS1_19SingleTileSchedulerILb1ELb0ELb1ELi128EEEEEEEEEvNT_6ParamsE,"",@"SHT_CUDA_INFO"
	.sectionflags	@""
	.align	4


	//----- nvinfo : EIATTR_CUDA_API_VERSION
	.align		4
        /*0000*/ 	.byte	0x04, 0x37
        /*0002*/ 	.short	(.L_78 - .L_77)
.L_77:
        /*0004*/ 	.word	0x00000082


	//----- nvinfo : EIATTR_KPARAM_INFO
	.align		4
.L_78:
        /*0008*/ 	.byte	0x04, 0x17
        /*000a*/ 	.short	(.L_80 - .L_79)
.L_79:
        /*000c*/ 	.word	0x00000000
        /*0010*/ 	.short	0x0000
        /*0012*/ 	.short	0x0000
        /*0014*/ 	.byte	0x00, 0xf0, 0x61, 0x10


	//----- nvinfo : EIATTR_SPARSE_MMA_MASK
	.align		4
.L_80:
        /*0018*/ 	.byte	0x03, 0x50
        /*001a*/ 	.short	0x0000


	//----- nvinfo : EIATTR_MAXREG_COUNT
	.align		4
        /*001c*/ 	.byte	0x03, 0x1b
        /*001e*/ 	.short	0x00ff


	//----- nvinfo : EIATTR_MERCURY_ISA_VERSION
	.align		4
        /*0020*/ 	.byte	0x03, 0x5f
        /*0022*/ 	.short	0x0101


	//----- nvinfo : EIATTR_EXIT_INSTR_OFFSETS
	.align		4
        /*0024*/ 	.byte	0x04, 0x1c
        /*0026*/ 	.short	(.L_82 - .L_81)


	//   ....[0]....
.L_81:
        /*0028*/ 	.word	0x00000010


	//----- nvinfo : EIATTR_MAX_THREADS
	.align		4
.L_82:
        /*002c*/ 	.byte	0x04, 0x05
        /*002e*/ 	.short	(.L_84 - .L_83)
.L_83:
        /*0030*/ 	.word	0x00000080
        /*0034*/ 	.word	0x00000001
        /*0038*/ 	.word	0x00000001


	//----- nvinfo : EIATTR_CBANK_PARAM_SIZE
	.align		4
.L_84:
        /*003c*/ 	.byte	0x03, 0x19
        /*003e*/ 	.short	0x0418


	//----- nvinfo : EIATTR_PARAM_CBANK
	.align		4
        /*0040*/ 	.byte	0x04, 0x0a
        /*0042*/ 	.short	(.L_86 - .L_85)
	.align		4
.L_85:
        /*0044*/ 	.word	index@(.nv.constant0._ZN7cutlass13device_kernelIN5flash19enable_sm80_to_sm89INS1_16FlashAttnFwdSm80INS1_25CollectiveMainloopFwdSm80ILi4ELi1ELb0EN4cute5tupleIJNS5_1CILi128EEENS7_ILi112EEENS7_ILi64EEEEEELi64ENS_6half_tEfNS_4arch4Sm80ELb0ELb0ELb1ELb1ELb0ELb0ELb1ELb0EEENS1_21CollectiveEpilogueFwdINS6_IJS8_SA_S9_EEENS6_IJNS7_ILi1EEESI_SI_EEESC_SE_Li128ELb1ELb1ELb0ELb0EEENS1_19SingleTileSchedulerILb1ELb0ELb1ELi128EEEEEEEEEvNT_6ParamsE)
        /*0048*/ 	.short	0x0210
        /*004a*/ 	.short	0x0418


	//----- nvinfo : EIATTR_SW_WAR
	.align		4
.L_86:
        /*004c*/ 	.byte	0x04, 0x36
        /*004e*/ 	.short	(.L_88 - .L_87)
.L_87:
        /*0050*/ 	.word	0x00000008
.L_88:


//--------------------- .nv.info._ZN7cutlass13device_kernelIN5flash19enable_sm80_to_sm89INS1_16FlashAttnFwdSm80INS1_25CollectiveMainloopFwdSm80ILi4ELi1ELb0EN4cute5tupleIJNS5_1CILi128EEENS7_ILi112EEENS7_ILi64EEEEEELi64ENS_6half_tEfNS_4arch4Sm80ELb0ELb0ELb1ELb1ELb0ELb1ELb1ELb0EEENS1_21CollectiveEpilogueFwdINS6_IJS8_SA_S9_EEENS6_IJNS7_ILi1EEESI_SI_EEESC_SE_Li128ELb1ELb1ELb0ELb0EEENS1_19SingleTileSchedulerILb1ELb0ELb1ELi128EEEEEEEEEvNT_6ParamsE --------------------------
	.section	.nv.info._ZN7cutlass13device_kernelIN5flash19enable_sm80_to_sm89INS1_16FlashAttnFwdSm80INS1_25CollectiveMainloopFwdSm80ILi4ELi1ELb0EN4cute5tupleIJNS5_1CILi128EEENS7_ILi112EEENS7_ILi64EEEEEELi64ENS_6half_tEfNS_4arch4Sm80ELb0ELb0ELb1ELb1ELb0ELb1ELb1ELb0EEENS1_21CollectiveEpilogueFwdINS6_IJS8_SA_S9_EEENS6_IJNS7_ILi1EEESI_SI_EEESC_SE_Li128ELb1ELb1ELb0ELb0EEENS1_19SingleTileSchedulerILb1ELb0ELb1ELi128EEEEEEEEEvNT_6ParamsE,"",@"SHT_CUDA_INFO"
	.sectionflags	@""
	.align	4


	//----- nvinfo : EIATTR_CUDA_API_VERSION
	.align		4
        /*0000*/ 	.byte	0x04, 0x37
        /*0002*/ 	.short	(.L_90 - .L_89)
.L_89:
        /*0004*/ 	.word	0x00000082


	//----- nvinfo : EIATTR_KPARAM_INFO
	.align		4
.L_90:
        /*0008*/ 	.byte	0x04, 0x17
        /*000a*/ 	.short	(.L_92 - .L_91)
.L_91:
        /*000c*/ 	.word	0x00000000
        /*0010*/ 	.short	0x0000
        /*0012*/ 	.short	0x0000
        /*0014*/ 	.byte	0x00, 0xf0, 0x61, 0x10


	//----- nvinfo : EIATTR_SPARSE_MMA_MASK
	.align		4
.L_92:
        /*0018*/ 	.byte	0x03, 0x50
        /*001a*/ 	.short	0x0000


	//----- nvinfo : EIATTR_MAXREG_COUNT
	.align		4
        /*001c*/ 	.byte	0x03, 0x1b
        /*001e*/ 	.short	0x00ff


	//----- nvinfo : EIATTR_MERCURY_ISA_VERSION
	.align		4
        /*0020*/ 	.byte	0x03, 0x5f
        /*0022*/ 	.short	0x0101


	//----- nvinfo : EIATTR_EXIT_INSTR_OFFSETS
	.align		4
        /*0024*/ 	.byte	0x04, 0x1c
        /*0026*/ 	.short	(.L_94 - .L_93)


	//   ....[0]....
.L_93:
        /*0028*/ 	.word	0x00000010


	//----- nvinfo : EIATTR_MAX_THREADS
	.align		4
.L_94:
        /*002c*/ 	.byte	0x04, 0x05
        /*002e*/ 	.short	(.L_96 - .L_95)
.L_95:
        /*0030*/ 	.word	0x00000080
        /*0034*/ 	.word	0x00000001
        /*0038*/ 	.word	0x00000001


	//----- nvinfo : EIATTR_CBANK_PARAM_SIZE
	.align		4
.L_96:
        /*003c*/ 	.byte	0x03, 0x19
        /*003e*/ 	.short	0x0418


	//----- nvinfo : EIATTR_PARAM_CBANK
	.align		4
        /*0040*/ 	.byte	0x04, 0x0a
        /*0042*/ 	.short	(.L_98 - .L_97)
	.align		4
.L_97:
        /*0044*/ 	.word	index@(.nv.constant0._ZN7cutlass13device_kernelIN5flash19enable_sm80_to_sm89INS1_16FlashAttnFwdSm80INS1_25CollectiveMainloopFwdSm80ILi4ELi1ELb0EN4cute5tupleIJNS5_1CILi128EEENS7_ILi112EEENS7_ILi64EEEEEELi64ENS_6half_tEfNS_4arch4Sm80ELb0ELb0ELb1ELb1ELb0ELb1ELb1ELb0EEENS1_21CollectiveEpilogueFwdINS6_IJS8_SA_S9_EEENS6_IJNS7_ILi1EEESI_SI_EEESC_SE_Li128ELb1ELb1ELb0ELb0EEENS1_19SingleTileSchedulerILb1ELb0ELb1ELi128EEEEEEEEEvNT_6ParamsE)
        /*0048*/ 	.short	0x0210
        /*004a*/ 	.short	0x0418


	//----- nvinfo : EIATTR_SW_WAR
	.align		4
.L_98:
        /*004c*/ 	.byte	0x04, 0x36
        /*004e*/ 	.short	(.L_100 - .L_99)
.L_99:
        /*0050*/ 	.word	0x00000008
.L_100:


//--------------------- .nv.info._ZN7cutlass13device_kernelIN5flash19enable_sm80_to_sm89INS1_16FlashAttnFwdSm80INS1_25CollectiveMainloopFwdSm80ILi4ELi1ELb0EN4cute5tupleIJNS5_1CILi128EEENS7_ILi96EEENS7_ILi64EEEEEELi64ENS_6half_tEfNS_4arch4Sm80ELb0ELb1ELb1ELb0ELb0ELb0ELb1ELb0EEENS1_21CollectiveEpilogueFwdINS6_IJS8_SA_S9_EEENS6_IJNS7_ILi1EEESI_SI_EEESC_SE_Li128ELb0ELb1ELb0ELb0EEENS1_19SingleTileSchedulerILb0ELb0ELb1ELi128EEEEEEEEEvNT_6ParamsE --------------------------
	.section	.nv.info._ZN7cutlass13device_kernelIN5flash19enable_sm80_to_sm89INS1_16FlashAttnFwdSm80INS1_25CollectiveMainloopFwdSm80ILi4ELi1ELb0EN4cute5tupleIJNS5_1CILi128EEENS7_ILi96EEENS7_ILi64EEEEEELi64ENS_6half_tEfNS_4arch4Sm80ELb0ELb1ELb1ELb0ELb0ELb0ELb1ELb0EEENS1_21CollectiveEpilogueFwdINS6_IJS8_SA_S9_EEENS6_IJNS7_ILi1EEESI_SI_EEESC_SE_Li128ELb0ELb1ELb0ELb0EEENS1_19SingleTileSchedulerILb0ELb0ELb1ELi128EEEEEEEEEvNT_6ParamsE,"",@"SHT_CUDA_INFO"
	.sectionflags	@""
	.align	4


	//----- nvinfo : EIATTR_CUDA_API_VERSION
	.align		4
        /*0000*/ 	.byte	0x04, 0x37
        /*0002*/ 	.short	(.L_102 - .L_101)
.L_101:
        /*0004*/ 	.word	0x00000082


	//----- nvinfo : EIATTR_KPARAM_INFO
	.align		4
.L_102:
        /*0008*/ 	.byte	0x04, 0x17
        /*000a*/ 	.short	(.L_104 - .L_103)
.L_103:
        /*000c*/ 	.word	0x00000000
        /*0010*/ 	.short	0x0000
        /*0012*/ 	.short	0x0000
        /*0014*/ 	.byte	0x00, 0xf0, 0x61, 0x10


	//----- nvinfo : EIATTR_SPARSE_MMA_MASK
	.align		4
.L_104:
        /*0018*/ 	.byte	0x03, 0x50
        /*001a*/ 	.short	0x0000


	//----- nvinfo : EIATTR_MAXREG_COUNT
	.align		4
        /*001c*/ 	.byte	0x03, 0x1b
        /*001e*/ 	.short	0x00ff


	//----- nvinfo : EIATTR_MERCURY_ISA_VERSION
	.align		4
        /*0020*/ 	.byte	0x03, 0x5f
        /*0022*/ 	.short	0x0101


	//----- nvinfo : EIATTR_EXIT_INSTR_OFFSETS
	.align		4
        /*0024*/ 	.byte	0x04, 0x1c
        /*0026*/ 	.short	(.L_106 - .L_105)


	//   ....[0]....
.L_105:
        /*0028*/ 	.word	0x00000010


	//----- nvinfo : EIATTR_MAX_THREADS
	.align		4
.L_106:
        /*002c*/ 	.byte	0x04, 0x05
        /*002e*/ 	.short	(.L_108 - .L_107)
.L_107:
        /*0030*/ 	.word	0x00000080
        /*0034*/ 	.word	0x00000001
        /*0038*/ 	.word	0x00000001


	//----- nvinfo : EIATTR_CBANK_PARAM_SIZE
	.align		4
.L_108:
        /*003c*/ 	.byte	0x03, 0x19
        /*003e*/ 	.short	0x0418


	//----- nvinfo : EIATTR_PARAM_CBANK
	.align		4
        /*0040*/ 	.byte	0x04, 0x0a
        /*0042*/ 	.short	(.L_110 - .L_109)
	.align		4
.L_109:
        /*0044*/ 	.word	index@(.nv.constant0._ZN7cutlass13device_kernelIN5flash19enable_sm80_to_sm89INS1_16FlashAttnFwdSm80INS1_25CollectiveMainloopFwdSm80ILi4ELi1ELb0EN4cute5tupleIJNS5_1CILi128EEENS7_ILi96EEENS7_ILi64EEEEEELi64ENS_6half_tEfNS_4arch4Sm80ELb0ELb1ELb1ELb0ELb0ELb0ELb1ELb0EEENS1_21CollectiveEpilogueFwdINS6_IJS8_SA_S9_EEENS6_IJNS7_ILi1EEESI_SI_EEESC_SE_Li128ELb0ELb1ELb0ELb0EEENS1_19SingleTileSchedulerILb0ELb0ELb1ELi128EEEEEEEEEvNT_6ParamsE)
        /*0048*/ 	.short	0x0210
        /*004a*/ 	.short	0x0418


	//----- nvinfo : EIATTR_SW_WAR
	.align		4
.L_110:
        /*004c*/ 	.byte	0x04, 0x36
        /*004e*/ 	.short	(.L_112 - .L_111)
.L_111:
        /*0050*/ 	.word	0x00000008
.L_112:


//--------------------- .nv.info._ZN7cutlass13device_kernelIN5flash19enable_sm80_to_sm89INS1_16FlashAttnFwdSm80INS1_25CollectiveMainloopFwdSm80ILi4ELi1ELb0EN4cute5tupleIJNS5_1CILi128EEENS7_ILi96EEENS7_ILi64EEEEEELi64ENS_6half_tEfNS_4arch4Sm80ELb0ELb1ELb1ELb1ELb0ELb0ELb1ELb0EEENS1_21CollectiveEpilogueFwdINS6_IJS8_SA_S9_EEENS6_IJNS7_ILi1EEESI_SI_EEESC_SE_Li128ELb1ELb1ELb0ELb0EEENS1_19SingleTileSchedulerILb1ELb0ELb1ELi128EEEEEEEEEvNT_6ParamsE --------------------------
	.section	.nv.info._ZN7cutlass13device_kernelIN5flash19enable_sm80_to_sm89INS1_16FlashAttnFwdSm80INS1_25CollectiveMainloopFwdSm80ILi4ELi1ELb0EN4cute5tupleIJNS5_1CILi128EEENS7_ILi96EEENS7_ILi64EEEEEELi64ENS_6half_tEfNS_4arch4Sm80ELb0ELb1ELb1ELb1ELb0ELb0ELb1ELb0EEENS1_21CollectiveEpilogueFwdINS6_IJS8_SA_S9_EEENS6_IJNS7_ILi1EEESI_SI_EEESC_SE_Li128ELb1ELb1ELb0ELb0EEENS1_19SingleTileSchedulerILb1ELb0ELb1ELi128EEEEEEEEEvNT_6ParamsE,"",@"SHT_CUDA_INFO"
	.sectionflags	@""
	.align	4


	//----- nvinfo : EIATTR_CUDA_API_VERSION
	.align		4
        /*0000*/ 	.byte	0x04, 0x37
        /*0002*/ 	.short	(.L_114 - .L_113)
.L_113:
        /*0004*/ 	.word	0x00000082


	//----- nvinfo : EIATTR_KPARAM_INFO
	.align		4
.L_114:
        /*0008*/ 	.byte	0x04, 0x17
        /*000a*/ 	.short	(.L_116 - .L_115)
.L_115:
        /*000c*/ 	.word	0x00000000
        /*0010*/ 	.short	0x0000
        /*0012*/ 	.short	0x0000
        /*0014*/ 	.byte	0x00, 0xf0, 0x61, 0x10


	//----- nvinfo : EIATTR_SPARSE_MMA_MASK
	.align		4
.L_116:
        /*0018*/ 	.byte	0x03, 0x50
        /*001a*/ 	.short	0x0000


	//----- nvinfo : EIATTR_MAXREG_COUNT
	.align		4
        /*001c*/ 	.byte	0x03, 0x1b
        /*001e*/ 	.short	0x00ff


	//----- nvinfo : EIATTR_MERCURY_ISA_VERSION
	.align		4
        /*0020*/ 	.byte	0x03, 0x5f
        /*0022*/ 	.short	0x0101


	//----- nvinfo : EIATTR_EXIT_INSTR_OFFSETS
	.align		4
        /*0024*/ 	.byte	0x04, 0x1c
        /*0026*/ 	.short	(.L_118 - .L_117)


	//   ....[0]....
.L_117:
        /*0028*/ 	.word	0x00000010


	//----- nvinfo : EIATTR_MAX_THREADS
	.align		4
.L_118:
        /*002c*/ 	.byte	0x04, 0x05
        /*002e*/ 	.short	(.L_120 - .L_119)
.L_119:
        /*0030*/ 	.word	0x00000080
        /*0034*/ 	.word	0x00000001
        /*0038*/ 	.word	0x00000001


	//----- nvinfo : EIATTR_CBANK_PARAM_SIZE
	.align		4
.L_120:
        /*003c*/ 	.byte	0x03, 0x19
        /*003e*/ 	.short	0x0418


	//----- nvinfo : EIATTR_PARAM_CBANK
	.align		4
        /*0040*/ 	.byte	0x04, 0x0a
        /*0042*/ 	.short	(.L_122 - .L_121)
	.align		4
.L_121:
        /*0044*/ 	.word	index@(.nv.constant0._ZN7cutlass13device_kernelIN5flash19enable_sm80_to_sm89INS1_16FlashAttnFwdSm80INS1_25CollectiveMainloopFwdSm80ILi4ELi1ELb0EN4cute5tupleIJNS5_1CILi128EEENS7_ILi96EEENS7_ILi64EEEEEELi64ENS_6half_tEfNS_4arch4Sm80ELb0ELb1ELb1ELb1ELb0ELb0ELb1ELb0EEENS1_21CollectiveEpilogueFwdINS6_IJS8_SA_S9_EEENS6_IJNS7_ILi1EEESI_SI_EEESC_SE_Li128ELb1ELb1ELb0ELb0EEENS1_19SingleTileSchedulerILb1ELb0ELb1ELi128EEEEEEEEEvNT_6ParamsE)
        /*0048*/ 	.short	0x0210
        /*004a*/ 	.short	0x0418


	//----- nvinfo : EIATTR_SW_WAR
	.align		4
.L_122:
        /*004c*/ 	.byte	0x04, 0x36
        /*004e*/ 	.short	(.L_124 - .L_123)
.L_123:
        /*0050*/ 	.word	0x00000008
.L_124:


//--------------------- .nv.info._ZN7cutlass13device_kernelIN5flash19enable_sm80_to_sm89INS1_16FlashAttnFwdSm80INS1_25CollectiveMainloopFwdSm80ILi4ELi1ELb0EN4cute5tupleIJNS5_1CILi128EEENS7_ILi96EEENS7_ILi64EEEEEELi64ENS_6half_tEfNS_4arch4Sm80ELb0ELb1ELb1ELb1ELb0ELb1ELb1ELb0EEENS1_21CollectiveEpilogueFwdINS6_IJS8_SA_S9_EEENS6_IJNS7_ILi1EEESI_SI_EEESC_SE_Li128ELb1ELb1ELb0ELb0EEENS1_19SingleTileSchedulerILb1ELb0ELb1ELi128EEEEEEEEEvNT_6ParamsE --------------------------
	.section	.nv.info._ZN7cutlass13device_kernelIN5flash19enable_sm80_to_sm89INS1_16FlashAttnFwdSm80INS1_25CollectiveMainloopFwdSm80ILi4ELi1ELb0EN4cute5tupleIJNS5_1CILi128EEENS7_ILi96EEENS7_ILi64EEEEEELi64ENS_6half_tEfNS_4arch4Sm80ELb0ELb1ELb1ELb1ELb0ELb1ELb1ELb0EEENS1_21CollectiveEpilogueFwdINS6_IJS8_SA_S9_EEENS6_IJNS7_ILi1EEESI_SI_EEESC_SE_Li128ELb1ELb1ELb0ELb0EEENS1_19SingleTileSchedulerILb1ELb0ELb1ELi128EEEEEEEEEvNT_6ParamsE,"",@"SHT_CUDA_INFO"
	.sectionflags	@""
	.align	4


	//----- nvinfo : EIATTR_CUDA_API_VERSION
	.align		4
        /*0000*/ 	.byte	0x04, 0x37
        /*0002*/ 	.short	(.L_126 - .L_125)
.L_125:
        /*0004*/ 	.word	0x00000082


	//----- nvinfo : EIATTR_KPARAM_INFO
	.align		4
.L_126:
        /*0008*/ 	.byte	0x04, 0x17
        /*000a*/ 	.short	(.L_128 - .L_127)
.L_127:
        /*000c*/ 	.word	0x00000000
        /*0010*/ 	.short	0x0000
        /*0012*/ 	.short	0x0000
        /*0014*/ 	.byte	0x00, 0xf0, 0x61, 0x10


	//----- nvinfo : EIATTR_SPARSE_MMA_MASK
	.align		4
.L_128:
        /*0018*/ 	.byte	0x03, 0x50
        /*001a*/ 	.short	0x0000


	//----- nvinfo : EIATTR_MAXREG_COUNT
	.align		4
        /*001c*/ 	.byte	0x03, 0x1b
        /*001e*/ 	.short	0x00ff


	//----- nvinfo : EIATTR_MERCURY_ISA_VERSION
	.align		4
        /*0020*/ 	.byte	0x03, 0x5f
        /*0022*/ 	.short	0x0101


	//----- nvinfo : EIATTR_EXIT_INSTR_OFFSETS
	.align		4
        /*0024*/ 	.byte	0x04, 0x1c
        /*0026*/ 	.short	(.L_130 - .L_129)


	//   ....[0]....
.L_129:
        /*0028*/ 	.word	0x00000010


	//----- nvinfo : EIATTR_MAX_THREADS
	.align		4
.L_130:
        /*002c*/ 	.byte	0x04, 0x05
        /*002e*/ 	.short	(.L_132 - .L_131)
.L_131:
        /*0030*/ 	.word	0x00000080
        /*0034*/ 	.word	0x00000001
        /*0038*/ 	.word	0x00000001


	//----- nvinfo : EIATTR_CBANK_PARAM_SIZE
	.align		4
.L_132:
        /*003c*/ 	.byte	0x03, 0x19
        /*003e*/ 	.short	0x0418


	//----- nvinfo : EIATTR_PARAM_CBANK
	.align		4
        /*0040*/ 	.byte	0x04, 0x0a
        /*0042*/ 	.short	(.L_134 - .L_133)
	.align		4
.L_133:
        /*0044*/ 	.word	index@(.nv.constant0._ZN7cutlass13device_kernelIN5flash19enable_sm80_to_sm89INS1_16FlashAttnFwdSm80INS1_25CollectiveMainloopFwdSm80ILi4ELi1ELb0EN4cute5tupleIJNS5_1CILi128EEENS7_ILi96EEENS7_ILi64EEEEEELi64ENS_6half_tEfNS_4arch4Sm80ELb0ELb1ELb1ELb1ELb0ELb1ELb1ELb0EEENS1_21CollectiveEpilogueFwdINS6_IJS8_SA_S9_EEENS6_IJNS7_ILi1EEESI_SI_EEESC_SE_Li128ELb1ELb1ELb0ELb0EEENS1_19SingleTileSchedulerILb1ELb0ELb1ELi128EEEEEEEEEvNT_6ParamsE)
        /*0048*/ 	.short	0x0210
        /*004a*/ 	.short	0x0418


	//----- nvinfo : EIATTR_SW_WAR
	.align		4
.L_134:
        /*004c*/ 	.byte	0x04, 0x36
        /*004e*/ 	.short	(.L_136 - .L_135)
.L_135:
        /*0050*/ 	.word	0x00000008
.L_136:


//--------------------- .nv.info._ZN7cutlass13device_kernelIN5flash19enable_sm80_to_sm89INS1_16FlashAttnFwdSm80INS1_25CollectiveMainloopFwdSm80ILi4ELi1ELb0EN4cute5tupleIJNS5_1CILi128EEENS7_ILi112EEENS7_ILi64EEEEEELi64ENS_6half_tEfNS_4arch4Sm80ELb1ELb0ELb1ELb0ELb0ELb0ELb1ELb0EEENS1_21CollectiveEpilogueFwdINS6_IJS8_SA_S9_EEENS6_IJNS7_ILi1EEESI_SI_EEESC_SE_Li128ELb0ELb1ELb0ELb0EEENS1_30DynamicPersistentTileSchedulerILi128ELi128ELb0ELb1ELb0EEEEEEEEEvNT_6ParamsE --------------------------
	.section	.nv.info._ZN7cutlass13device_kernelIN5flash19enable_sm80_to_sm89INS1_16FlashAttnFwdSm80INS1_25CollectiveMainloopFwdSm80ILi4ELi1ELb0EN4cute5tupleIJNS5_1CILi128EEENS7_ILi112EEENS7_ILi64EEEEEELi64ENS_6half_tEfNS_4arch4Sm80ELb1ELb0ELb1ELb0ELb0ELb0ELb1ELb0EEENS1_21CollectiveEpilogueFwdINS6_IJS8_SA_S9_EEENS6_IJNS7_ILi1EEESI_SI_EEESC_SE_Li128ELb0ELb1ELb0ELb0EEENS1_30DynamicPersistentTileSchedulerILi128ELi128ELb0ELb1ELb0EEEEEEEEEvNT_6ParamsE,"",@"SHT_CUDA_INFO"
	.sectionflags	@""
	.align	4


	//----- nvinfo : EIATTR_CUDA_API_VERSION
	.align		4
        /*0000*/ 	.byte	0x04, 0x37
        /*0002*/ 	.short	(.L_138 - .L_137)
.L_137:
        /*0004*/ 	.word	0x00000082


	//----- nvinfo : EIATTR_KPARAM_INFO
	.align		4
.L_138:
        /*0008*/ 	.byte	0x04, 0x17
        /*000a*/ 	.short	(.L_140 - .L_139)
.L_139:
        /*000c*/ 	.word	0x00000000
        /*0010*/ 	.short	0x0000
        /*0012*/ 	.short	0x0000
        /*0014*/ 	.byte	0x00, 0xf0, 0xa1, 0x10


	//----- nvinfo : EIATTR_SPARSE_MMA_MASK
	.align		4
.L_140:
        /*0018*/ 	.byte	0x03, 0x50
        /*001a*/ 	.short	0x0000


	//----- nvinfo : EIATTR_MAXREG_COUNT
	.align		4
        /*001c*/ 	.byte	0x03, 0x1b
        /*001e*/ 	.short	0x00ff


	//----- nvinfo : EIATTR_MERCURY_ISA_VERSION
	.align		4
        /*0020*/ 	.byte	0x03, 0x5f
        /*0022*/ 	.short	0x0101


	//----- nvinfo : EIATTR_EXIT_INSTR_OFFSETS
	.align		4
        /*0024*/ 	.byte	0x04, 0x1c
        /*0026*/ 	.short	(.L_142 - .L_141)


	//   ....[0]....
.L_141:
        /*0028*/ 	.word	0x00000010


	//----- nvinfo : EIATTR_MAX_THREADS
	.align		4
.L_142:
        /*002c*/ 	.byte	0x04, 0x05
        /*002e*/ 	.short	(.L_144 - .L_143)
.L_143:
        /*0030*/ 	.word	0x00000080
        /*0034*/ 	.word	0x00000001
        /*0038*/ 	.word	0x00000001


	//----- nvinfo : EIATTR_CBANK_PARAM_SIZE
	.align		4
.L_144:
        /*003c*/ 	.byte	0x03, 0x19
        /*003e*/ 	.short	0x0428


	//----- nvinfo : EIATTR_PARAM_CBANK
	.align		4
        /*0040*/ 	.byte	0x04, 0x0a
        /*0042*/ 	.short	(.L_146 - .L_145)
	.align		4
.L_145:
        /*0044*/ 	.word	index@(.nv.constant0._ZN7cutlass13device_kernelIN5flash19enable_sm80_to_sm89INS1_16FlashAttnFwdSm80INS1_25CollectiveMainloopFwdSm80ILi4ELi1ELb0EN4cute5tupleIJNS5_1CILi128EEENS7_ILi112EEENS7_ILi64EEEEEELi64ENS_6half_tEfNS_4arch4Sm80ELb1ELb0ELb1ELb0ELb0ELb0ELb1ELb0EEENS1_21CollectiveEpilogueFwdINS6_IJS8_SA_S9_EEENS6_IJNS7_ILi1EEESI_SI_EEESC_SE_Li128ELb0ELb1ELb0ELb0EEENS1_30DynamicPersistentTileSchedulerILi128ELi128ELb0ELb1ELb0EEEEEEEEEvNT_6ParamsE)
        /*0048*/ 	.short	0x0210
        /*004a*/ 	.short	0x0428


	//----- nvinfo : EIATTR_SW_WAR
	.align		4
.L_146:
        /*004c*/ 	.byte	0x04, 0x36
        /*004e*/ 	.short	(.L_148 - .L_147)
.L_147:
        /*0050*/ 	.word	0x00000008
.L_148:


//--------------------- .nv.info._ZN7cutlass13device_kernelIN5flash19enable_sm80_to_sm89INS1_16FlashAttnFwdSm80INS1_25CollectiveMainloopFwdSm80ILi4ELi1ELb0EN4cute5tupleIJNS5_1CILi128EEENS7_ILi112EEENS7_ILi64EEEEEELi64ENS_6half_tEfNS_4arch4Sm80ELb1ELb0ELb1ELb1ELb0ELb0ELb1ELb0EEENS1_21CollectiveEpilogueFwdINS6_IJS8_SA_S9_EEENS6_IJNS7_ILi1EEESI_SI_EEESC_SE_Li128ELb1ELb1ELb0ELb0EEENS1_19SingleTileSchedulerILb1ELb0ELb1ELi128EEEEEEEEEvNT_6ParamsE --------------------------
	.section	.nv.info._ZN7cutlass13device_kernelIN5flash19enable_sm80_to_sm89INS1_16FlashAttnFwdSm80INS1_25CollectiveMainloopFwdSm80ILi4ELi1ELb0EN4cute5tupleIJNS5_1CILi128EEENS7_ILi112EEENS7_ILi64EEEEEELi64ENS_6half_tEfNS_4arch4Sm80ELb1ELb0ELb1ELb1ELb0ELb0ELb1ELb0EEENS1_21CollectiveEpilogueFwdINS6_IJS8_SA_S9_EEENS6_IJNS7_ILi1EEESI_SI_EEESC_SE_Li128ELb1ELb1ELb0ELb0EEENS1_19SingleTileSchedulerILb1ELb0ELb1ELi128EEEEEEEEEvNT_6ParamsE,"",@"SHT_CUDA_INFO"
	.sectionflags	@""
	.align	4


	//----- nvinfo : EIATTR_CUDA_API_VERSION
	.align		4
        /*0000*/ 	.byte	0x04, 0x37
        /*0002*/ 	.short	(.L_150 - .L_149)
.L_149:
        /*0004*/ 	.word	0x00000082


	//----- nvinfo : EIATTR_KPARAM_INFO
	.align		4
.L_150:
        /*0008*/ 	.byte	0x04, 0x17
        /*000a*/ 	.short	(.L_152 - .L_151)
.L_151:
        /*000c*/ 	.word	0x00000000
        /*0010*/ 	.short	0x0000
        /*0012*/ 	.short	0x0000
        /*0014*/ 	.byte	0x00, 0xf0, 0x61, 0x10


	//----- nvinfo : EIATTR_SPARSE_MMA_MASK
	.align		4
.L_152:
        /*0018*/ 	.byte	0x03, 0x50
        /*001a*/ 	.short	0x0000


	//----- nvinfo : EIATTR_MAXREG_COUNT
	.align		4
        /*001c*/ 	.byte	0x03, 0x1b
        /*001e*/ 	.short	0x00ff


	//----- nvinfo : EIATTR_MERCURY_ISA_VERSION
	.align		4
        /*0020*/ 	.byte	0x03, 0x5f
        /*0022*/ 	.short	0x0101


	//----- nvinfo : EIATTR_EXIT_INSTR_OFFSETS
	.align		4
        /*0024*/ 	.byte	0x04, 0x1c
        /*0026*/ 	.short	(.L_154 - .L_153)


	//   ....[0]....
.L_153:
        /*0028*/ 	.word	0x00000010


	//----- nvinfo : EIATTR_MAX_THREADS
	.align		4
.L_154:
        /*002c*/ 	.byte	0x04, 0x05
        /*002e*/ 	.short	(.L_156 - .L_155)
.L_155:
        /*0030*/ 	.word	0x00000080
        /*0034*/ 	.word	0x00000001
        /*0038*/ 	.word	0x00000001


	//----- nvinfo : EIATTR_CBANK_PARAM_SIZE
	.align		4
.L_156:
        /*003c*/ 	.byte	0x03, 0x19
        /*003e*/ 	.short	0x0418


	//----- nvinfo : EIATTR_PARAM_CBANK
	.align		4
        /*0040*/ 	.byte	0x04, 0x0a
        /*0042*/ 	.short	(.L_158 - .L_157)
	.align		4
.L_157:
        /*0044*/ 	.word	index@(.nv.constant0._ZN7cutlass13device_kernelIN5flash19enable_sm80_to_sm89INS1_16FlashAttnFwdSm80INS1_25CollectiveMainloopFwdSm80ILi4ELi1ELb0EN4cute5tupleIJNS5_1CILi128EEENS7_ILi112EEENS7_ILi64EEEEEELi64ENS_6half_tEfNS_4arch4Sm80ELb1ELb0ELb1ELb1ELb0ELb0ELb1ELb0EEENS1_21CollectiveEpilogueFwdINS6_IJS8_SA_S9_EEENS6_IJNS7_ILi1EEESI_SI_EEESC_SE_Li128ELb1ELb1ELb0ELb0EEENS1_19SingleTileSchedulerILb1ELb0ELb1ELi128EEEEEEEEEvNT_6ParamsE)
        /*0048*/ 	.short	0x0210
        /*004a*/ 	.short	0x0418


	//----- nvinfo : EIATTR_SW_WAR
	.align		4
.L_158:
        /*004c*/ 	.byte	0x04, 0x36
        /*004e*/ 	.short	(.L_160 - .L_159)
.L_159:
        /*0050*/ 	.word	0x00000008
.L_160:


//--------------------- .nv.info._ZN7cutlass13device_kernelIN5flash19enable_sm80_to_sm89INS1_16FlashAttnFwdSm80INS1_25CollectiveMainloopFwdSm80ILi4ELi1ELb0EN4cute5tupleIJNS5_1CILi128EEENS7_ILi112EEENS7_ILi64EEEEEELi64ENS_6half_tEfNS_4arch4Sm80ELb1ELb0ELb1ELb1ELb0ELb1ELb1ELb0EEENS1_21CollectiveEpilogueFwdINS6_IJS8_SA_S9_EEENS6_IJNS7_ILi1EEESI_SI_EEESC_SE_Li128ELb1ELb1ELb0ELb0EEENS1_19SingleTileSchedulerILb1ELb0ELb1ELi128EEEEEEEEEvNT_6ParamsE --------------------------
	.section	.nv.info._ZN7cutlass13device_kernelIN5flash19enable_sm80_to_sm89INS1_16FlashAttnFwdSm80INS1_25CollectiveMainloopFwdSm80ILi4ELi1ELb0EN4cute5tupleIJNS5_1CILi128EEENS7_ILi112EEENS7_ILi64EEEEEELi64ENS_6half_tEfNS_4arch4Sm80ELb1ELb0ELb1ELb1ELb0ELb1ELb1ELb0EEENS1_21CollectiveEpilogueFwdINS6_IJS8_SA_S9_EEENS6_IJNS7_ILi1EEESI_SI_EEESC_SE_Li128ELb1ELb1ELb0ELb0EEENS1_19SingleTileSchedulerILb1ELb0ELb1ELi128EEEEEEEEEvNT_6ParamsE,"",@"SHT_CUDA_INFO"
	.sectionflags	@""
	.align	4


	//----- nvinfo : EIATTR_CUDA_API_VERSION
	.align		4
        /*0000*/ 	.byte	0x04, 0x37
        /*0002*/ 	.short	(.L_162 - .L_161)
.L_161:
        /*0004*/ 	.word	0x00000082


	//----- nvinfo : EIATTR_KPARAM_INFO
	.align		4
.L_162:
        /*0008*/ 	.byte	0x04, 0x17
        /*000a*/ 	.short	(.L_164 - .L_163)
.L_163:
        /*000c*/ 	.word	0x00000000
        /*0010*/ 	.short	0x0000
        /*0012*/ 	.short	0x0000
        /*0014*/ 	.byte	0x00, 0xf0, 0x61, 0x10


	//----- nvinfo : EIATTR_SPARSE_MMA_MASK
	.align		4
.L_164:
        /*0018*/ 	.byte	0x03, 0x50
        /*001a*/ 	.short	0x0000


	//----- nvinfo : EIATTR_MAXREG_COUNT
	.align		4
        /*001c*/ 	.byte	0x03, 0x1b
        /*001e*/ 	.short	0x00ff


	//----- nvinfo : EIATTR_MERCURY_ISA_VERSION
	.align		4
        /*0020*/ 	.byte	0x03, 0x5f
        /*0022*/ 	.short	0x0101


	//----- nvinfo : EIATTR_EXIT_INSTR_OFFSETS
	.align		4
        /*0024*/ 	.byte	0x04, 0x1c
        /*0026*/ 	.short	(.L_166 - .L_165)


	//   ....[0]....
.L_165:
        /*0028*/ 	.word	0x00000010


	//----- nvinfo : EIATTR_MAX_THREADS
	.align		4
.L_166:
        /*002c*/ 	.byte	0x04, 0x05
        /*002e*/ 	.short	(.L_168 - .L_167)
.L_167:
        /*0030*/ 	.word	0x00000080
        /*0034*/ 	.word	0x00000001
        /*0038*/ 	.word	0x00000001


	//----- nvinfo : EIATTR_CBANK_PARAM_SIZE
	.align		4
.L_168:
        /*003c*/ 	.byte	0x03, 0x19
        /*003e*/ 	.short	0x0418


	//----- nvinfo : EIATTR_PARAM_CBANK
	.align		4
        /*0040*/ 	.byte	0x04, 0x0a
        /*0042*/ 	.short	(.L_170 - .L_169)
	.align		4
.L_169:
        /*0044*/ 	.word	index@(.nv.constant0._ZN7cutlass13device_kernelIN5flash19enable_sm80_to_sm89INS1_16FlashAttnFwdSm80INS1_25CollectiveMainloopFwdSm80ILi4ELi1ELb0EN4cute5tupleIJNS5_1CILi128EEENS7_ILi112EEENS7_ILi64EEEEEELi64ENS_6half_tEfNS_4arch4Sm80ELb1ELb0ELb1ELb1ELb0ELb1ELb1ELb0EEENS1_21CollectiveEpilogueFwdINS6_IJS8_SA_S9_EEENS6_IJNS7_ILi1EEESI_SI_EEESC_SE_Li128ELb1ELb1ELb0ELb0EEENS1_19SingleTileSchedulerILb1ELb0ELb1ELi128EEEEEEEEEvNT_6ParamsE)
        /*0048*/ 	.short	0x0210
        /*004a*/ 	.short	0x0418


	//----- nvinfo : EIATTR_SW_WAR
	.align		4
.L_170:
        /*004c*/ 	.byte	0x04, 0x36
        /*004e*/ 	.short	(.L_172 - .L_171)
.L_171:
        /*0050*/ 	.word	0x00000008
.L_172:


//--------------------- .nv.callgraph             --------------------------
	.section	.nv.callgraph,"",@"SHT_CUDA_CALLGRAPH"
	.align	4
	.sectionentsize	8
	.align		4
        /*0000*/ 	.word	0x00000000
	.align		4
        /*0004*/ 	.word	0xffffffff
	.align		4
        /*0008*/ 	.word	0x00000000
	.align		4
        /*000c*/ 	.word	0xfffffffe
	.align		4
        /*0010*/ 	.word	0x00000000
	.align		4
        /*0014*/ 	.word	0xfffffffd
	.align		4
        /*0018*/ 	.word	0x00000000
	.align		4
        /*001c*/ 	.word	0xfffffffc


//--------------------- .nv.constant4             --------------------------
	.section	.nv.constant4,"a",@progbits
	.align	8
	.align		8
.nv.constant4:
        /*0000*/ 	.dword	_ZN73_INTERNAL_df11ec02_37_flash_fwd_hdim64_fp16_softcap_sm80_cu_ea41c527_44194cuda3std3__45__cpo5beginE
	.align		8
        /*0008*/ 	.dword	_ZN73_INTERNAL_df11ec02_37_flash_fwd_hdim64_fp16_softcap_sm80_cu_ea41c527_44194cuda3std3__45__cpo3endE
	.align		8
        /*0010*/ 	.dword	_ZN73_INTERNAL_df11ec02_37_flash_fwd_hdim64_fp16_softcap_sm80_cu_ea41c527_44194cuda3std3__45__cpo6cbeginE
	.align		8
        /*0018*/ 	.dword	_ZN73_INTERNAL_df11ec02_37_flash_fwd_hdim64_fp16_softcap_sm80_cu_ea41c527_44194cuda3std3__45__cpo4cendE
	.align		8
        /*0020*/ 	.dword	_ZN73_INTERNAL_df11ec02_37_flash_fwd_hdim64_fp16_softcap_sm80_cu_ea41c527_44194cuda3std3__475_GLOBAL__N__df11ec02_37_flash_fwd_hdim64_fp16_softcap_sm80_cu_ea41c527_44196ignoreE
	.align		8
        /*0028*/ 	.dword	_ZN73_INTERNAL_df11ec02_37_flash_fwd_hdim64_fp16_softcap_sm80_cu_ea41c527_44194cuda3std3__419piecewise_constructE
	.align		8
        /*0030*/ 	.dword	_ZN73_INTERNAL_df11ec02_37_flash_fwd_hdim64_fp16_softcap_sm80_cu_ea41c527_44194cuda3std3__48in_placeE
	.align		8
        /*0038*/ 	.dword	_ZN73_INTERNAL_df11ec02_37_flash_fwd_hdim64_fp16_softcap_sm80_cu_ea41c527_44194cuda3std6ranges3__45__cpo4swapE
	.align		8
        /*0040*/ 	.dword	_ZN73_INTERNAL_df11ec02_37_flash_fwd_hdim64_fp16_softcap_sm80_cu_ea41c527_44194cuda3std6ranges3__45__cpo9iter_moveE
	.align		8
        /*0048*/ 	.dword	_ZN73_INTERNAL_df11ec02_37_flash_fwd_hdim64_fp16_softcap_sm80_cu_ea41c527_44194cute7productE
	.align		8
        /*0050*/ 	.dword	_ZN73_INTERNAL_df11ec02_37_flash_fwd_hdim64_fp16_softcap_sm80_cu_ea41c527_44194cute1_E


//--------------------- .text._ZN7cutlass13device_kernelIN5flash19enable_sm80_to_sm89INS1_16FlashAttnFwdSm80INS1_25CollectiveMainloopFwdSm80ILi4ELi1ELb0EN4cute5tupleIJNS5_1CILi128EEENS7_ILi112EEENS7_ILi64EEEEEELi64ENS_6half_tEfNS_4arch4Sm80ELb0ELb0ELb1ELb0ELb0ELb0ELb1ELb0EEENS1_21CollectiveEpilogueFwdINS6_IJS8_SA_S9_EEENS6_IJNS7_ILi1EEESI_SI_EEESC_SE_Li128ELb0ELb1ELb0ELb0EEENS1_19SingleTileSchedulerILb0ELb0ELb1ELi128EEEEEEEEEvNT_6ParamsE --------------------------
	.section	.text._ZN7cutlass13device_kernelIN5flash19enable_sm80_to_sm89INS1_16FlashAttnFwdSm80INS1_25CollectiveMainloopFwdSm80ILi4ELi1ELb0EN4cute5tupleIJNS5_1CILi128EEENS7_ILi112EEENS7_ILi64EEEEEELi64ENS_6half_tEfNS_4arch4Sm80ELb0ELb0ELb1ELb0ELb0ELb0ELb1ELb0EEENS1_21CollectiveEpilogueFwdINS6_IJS8_SA_S9_EEENS6_IJNS7_ILi1EEESI_SI_EEESC_SE_Li128ELb0ELb1ELb0ELb0EEENS1_19SingleTileSchedulerILb0ELb0ELb1ELi128EEEEEEEEEvNT_6ParamsE,"ax",@progbits
	.align	128
.text._ZN7cutlass13device_kernelIN5flash19enable_sm80_to_sm89INS1_16FlashAttnFwdSm80INS1_25CollectiveMainloopFwdSm80ILi4ELi1ELb0EN4cute5tupleIJNS5_1CILi128EEENS7_ILi112EEENS7_ILi64EEEEEELi64ENS_6half_tEfNS_4arch4Sm80ELb0ELb0ELb1ELb0ELb0ELb0ELb1ELb0EEENS1_21CollectiveEpilogueFwdINS6_IJS8_SA_S9_EEENS6_IJNS7_ILi1EEESI_SI_EEESC_SE_Li128ELb0ELb1ELb0ELb0EEENS1_19SingleTileSchedulerILb0ELb0ELb1ELi128EEEEEEEEEvNT_6ParamsE:
        .type           _ZN7cutlass13device_kernelIN5flash19enable_sm80_to_sm89INS1_16FlashAttnFwdSm80INS1_25CollectiveMainloopFwdSm80ILi4ELi1ELb0EN4cute5tupleIJNS5_1CILi128EEENS7_ILi112EEENS7_ILi64EEEEEELi64ENS_6half_tEfNS_4arch4Sm80ELb0ELb0ELb1ELb0ELb0ELb0ELb1ELb0EEENS1_21CollectiveEpilogueFwdINS6_IJS8_SA_S9_EEENS6_IJNS7_ILi1EEESI_SI_EEESC_SE_Li128ELb0ELb1ELb0ELb0EEENS1_19SingleTileSchedulerILb0ELb0ELb1ELi128EEEEEEEEEvNT_6ParamsE,@function
        .size           _ZN7cutlass13device_kernelIN5flash19enable_sm80_to_sm89INS1_16FlashAttnFwdSm80INS1_25CollectiveMainloopFwdSm80ILi4ELi1ELb0EN4cute5tupleIJNS5_1CILi128EEENS7_ILi112EEENS7_ILi64EEEEEELi64ENS_6half_tEfNS_4arch4Sm80ELb0ELb0ELb1ELb0ELb0ELb0ELb1ELb0EEENS1_21CollectiveEpilogueFwdINS6_IJS8_SA_S9_EEENS6_IJNS7_ILi1EEESI_SI_EEESC_SE_Li128ELb0ELb1ELb0ELb0EEENS1_19SingleTileSchedulerILb0ELb0ELb1ELi128EEEEEEEEEvNT_6ParamsE,(.L_x_9 - _ZN7cutlass13device_kernelIN5flash19enable_sm80_to_sm89INS1_16FlashAttnFwdSm80INS1_25CollectiveMainloopFwdSm80ILi4ELi1ELb0EN4cute5tupleIJNS5_1CILi128EEENS7_ILi112EEENS7_ILi64EEEEEELi64ENS_6half_tEfNS_4arch4Sm80ELb0ELb0ELb1ELb0ELb0ELb0ELb1ELb0EEENS1_21CollectiveEpilogueFwdINS6_IJS8_SA_S9_EEENS6_IJNS7_ILi1EEESI_SI_EEESC_SE_Li128ELb0ELb1ELb0ELb0EEENS1_19SingleTileSchedulerILb0ELb0ELb1ELi128EEEEEEEEEvNT_6ParamsE)
        .other          _ZN7cutlass13device_kernelIN5flash19enable_sm80_to_sm89INS1_16FlashAttnFwdSm80INS1_25CollectiveMainloopFwdSm80ILi4ELi1ELb0EN4cute5tupleIJNS5_1CILi128EEENS7_ILi112EEENS7_ILi64EEEEEELi64ENS_6half_tEfNS_4arch4Sm80ELb0ELb0ELb1ELb0ELb0ELb0ELb1ELb0EEENS1_21CollectiveEpilogueFwdINS6_IJS8_SA_S9_EEENS6_IJNS7_ILi1EEESI_SI_EEESC_SE_Li128ELb0ELb1ELb0ELb0EEENS1_19SingleTileSchedulerILb0ELb0ELb1ELi128EEEEEEEEEvNT_6ParamsE,@"STO_CUDA_ENTRY STV_DEFAULT"
_ZN7cutlass13device_kernelIN5flash19enable_sm80_to_sm89INS1_16FlashAttnFwdSm80INS1_25CollectiveMainloopFwdSm80ILi4ELi1ELb0EN4cute5tupleIJNS5_1CILi128EEENS7_ILi112EEENS7_ILi64EEEEEELi64ENS_6half_tEfNS_4arch4Sm80ELb0ELb0ELb1ELb0ELb0ELb0ELb1ELb0EEENS1_21CollectiveEpilogueFwdINS6_IJS8_SA_S9_EEENS6_IJNS7_ILi1EEESI_SI_EEESC_SE_Li128ELb0ELb1ELb0ELb0EEENS1_19SingleTileSchedulerILb0ELb0ELb1ELi128EEEEEEEEEvNT_6ParamsE:
[----:B------:R-:W-:Y:S01]  /*0000*/  LDC R1, c[0x0][0x28] ;  /* 0x00000a00ff017b82 */ /* 0x000fe20000000800 */
[----:B------:R-:W-:Y:S05]  /*0010*/  EXIT ;  /* 0x000000000000794d */ /* 0x000fea0003800000 */
.L_x_0:
[----:B------:R-:W-:-:S00]  /*0020*/  BRA `(.L_x_0) ;  /* 0xfffffffc00fc7947 */ /* 0x000fc0000383ffff */
[----:B------:R-:W-:-:S00]  /*0030*/  NOP ;  /* 0x0000000000007918 */ /* 0x000fc00000000000 */
        /* <DEDUP_REMOVED lines=12> */
.L_x_9:


//--------------------- .text._ZN7cutlass13device_kernelIN5flash19enable_sm80_to_sm89INS1_16FlashAttnFwdSm80INS1_25CollectiveMainloopFwdSm80ILi4ELi1ELb0EN4cute5tupleIJNS5_1CILi128EEENS7_ILi112EEENS7_ILi64EEEEEELi64ENS_6half_tEfNS_4arch4Sm80ELb0ELb0ELb1ELb1ELb0ELb0ELb1ELb0EEENS1_21CollectiveEpilogueFwdINS6_IJS8_SA_S9_EEENS6_IJNS7_ILi1EEESI_SI_EEESC_SE_Li128ELb1ELb1ELb0ELb0EEENS1_19SingleTileSchedulerILb1ELb0ELb1ELi128EEEEEEEEEvNT_6ParamsE --------------------------
	.section	.text._ZN7cutlass13device_kernelIN5flash19enable_sm80_to_sm89INS1_16FlashAttnFwdSm80INS1_25CollectiveMainloopFwdSm80ILi4ELi1ELb0EN4cute5tupleIJNS5_1CILi128EEENS7_ILi112EEENS7_ILi64EEEEEELi64ENS_6half_tEfNS_4arch4Sm80ELb0ELb0ELb1ELb1ELb0ELb0ELb1ELb0EEENS1_21CollectiveEpilogueFwdINS6_IJS8_SA_S9_EEENS6_IJNS7_ILi1EEESI_SI_EEESC_SE_Li128ELb1ELb1ELb0ELb0EEENS1_19SingleTileSchedulerILb1ELb0ELb1ELi128EEEEEEEEEvNT_6ParamsE,"ax",@progbits
	.align	128
.text._ZN7cutlass13device_kernelIN5flash19enable_sm80_to_sm89INS1_16FlashAttnFwdSm80INS1_25CollectiveMainloopFwdSm80ILi4ELi1ELb0EN4cute5tupleIJNS5_1CILi128EEENS7_ILi112EEENS7_ILi64EEEEEELi64ENS_6half_tEfNS_4arch4Sm80ELb0ELb0ELb1ELb1ELb0ELb0ELb1ELb0EEENS1_21CollectiveEpilogueFwdINS6_IJS8_SA_S9_EEENS6_IJNS7_ILi1EEESI_SI_EEESC_SE_Li128ELb1ELb1ELb0ELb0EEENS1_19SingleTileSchedulerILb1ELb0ELb1ELi128EEEEEEEEEvNT_6ParamsE:
        .type           _ZN7cutlass13device_kernelIN5flash19enable_sm80_to_sm89INS1_16FlashAttnFwdSm80INS1_25CollectiveMainloopFwdSm80ILi4ELi1ELb0EN4cute5tupleIJNS5_1CILi128EEENS7_ILi112EEENS7_ILi64EEEEEELi64ENS_6half_tEfNS_4arch4Sm80ELb0ELb0ELb1ELb1ELb0ELb0ELb1ELb0EEENS1_21CollectiveEpilogueFwdINS6_IJS8_SA_S9_EEENS6_IJNS7_ILi1EEESI_SI_EEESC_SE_Li128ELb1ELb1ELb0ELb0EEENS1_19SingleTileSchedulerILb1ELb0ELb1ELi128EEEEEEEEEvNT_6ParamsE,@function
        .size           _ZN7cutlass13device_kernelIN5flash19enable_sm80_to_sm89INS1_16FlashAttnFwdSm80INS1_25CollectiveMainloopFwdSm80ILi4ELi1ELb0EN4cute5tupleIJNS5_1CILi128EEENS7_ILi112EEENS7_ILi64EEEEEELi64ENS_6half_tEfNS_4arch4Sm80ELb0ELb0ELb1ELb1ELb0ELb0ELb1ELb0EEENS1_21CollectiveEpilogueFwdINS6_IJS8_SA_S9_EEENS6_IJNS7_ILi1EEESI_SI_EEESC_SE_Li128ELb1ELb1ELb0ELb0EEENS1_19SingleTileSchedulerILb1ELb0ELb1ELi128EEEEEEEEEvNT_6ParamsE,(.L_x_10 - _ZN7cutlass13device_kernelIN5flash19enable_sm80_to_sm89INS1_16FlashAttnFwdSm80INS1_25CollectiveMainloopFwdSm80ILi4ELi1ELb0EN4cute5tupleIJNS5_1CILi128EEENS7_ILi112EEENS7_ILi64EEEEEELi64ENS_6half_tEfNS_4arch4Sm80ELb0ELb0ELb1ELb1ELb0ELb0ELb1ELb0EEENS1_21CollectiveEpilogueFwdINS6_IJS8_SA_S9_EEENS6_IJNS7_ILi1EEESI_SI_EEESC_SE_Li128ELb1ELb1ELb0ELb0EEENS1_19SingleTileSchedulerILb1ELb0ELb1ELi128EEEEEEEEEvNT_6ParamsE)
        .other          _ZN7cutlass13device_kernelIN5flash19enable_sm80_to_sm89INS1_16FlashAttnFwdSm80INS1_25CollectiveMainloopFwdSm80ILi4ELi1ELb0EN4cute5tupleIJNS5_1CILi128EEENS7_ILi112EEENS7_ILi64EEEEEELi64ENS_6half_tEfNS_4arch4Sm80ELb0ELb0ELb1ELb1ELb0ELb0ELb1ELb0EEENS1_21CollectiveEpilogueFwdINS6_IJS8_SA_S9_EEENS6_IJNS7_ILi1EEESI_SI_EEESC_SE_Li128ELb1ELb1ELb0ELb0EEENS1_19SingleTileSchedulerILb1ELb0ELb1ELi128EEEEEEEEEvNT_6ParamsE,@"STO_CUDA_ENTRY STV_DEFAULT"
_ZN7cutlass13device_kernelIN5flash19enable_sm80_to_sm89INS1_16FlashAttnFwdSm80INS1_25CollectiveMainloopFwdSm80ILi4ELi1ELb0EN4cute5tupleIJNS5_1CILi128EEENS7_ILi112EEENS7_ILi64EEEEEELi64ENS_6half_tEfNS_4arch4Sm80ELb0ELb0ELb1ELb1ELb0ELb0ELb1ELb0EEENS1_21CollectiveEpilogueFwdINS6_IJS8_SA_S9_EEENS6_IJNS7_ILi1EEESI_SI_EEESC_SE_Li128ELb1ELb1ELb0ELb0EEENS1_19SingleTileSchedulerILb1ELb0ELb1ELi128EEEEEEEEEvNT_6ParamsE:
[----:B------:R-:W-:Y:S01]  /*0000*/  LDC R1, c[0x0][0x28] ;  /* 0x00000a00ff017b82 */ /* 0x000fe20000000800 */
[----:B------:R-:W-:Y:S05]  /*0010*/  EXIT ;  /* 0x000000000000794d */ /* 0x000fea0003800000 */
.L_x_1:
        /* <DEDUP_REMOVED lines=14> */
.L_x_10:


//--------------------- .text._ZN7cutlass13device_kernelIN5flash19enable_sm80_to_sm89INS1_16FlashAttnFwdSm80INS1_25CollectiveMainloopFwdSm80ILi4ELi1ELb0EN4cute5tupleIJNS5_1CILi128EEENS7_ILi112EEENS7_ILi64EEEEEELi64ENS_6half_tEfNS_4arch4Sm80ELb0ELb0ELb1ELb1ELb0ELb1ELb1ELb0EEENS1_21CollectiveEpilogueFwdINS6_IJS8_SA_S9_EEENS6_IJNS7_ILi1EEESI_SI_EEESC_SE_Li128ELb1ELb1ELb0ELb0EEENS1_19SingleTileSchedulerILb1ELb0ELb1ELi128EEEEEEEEEvNT_6ParamsE --------------------------
	.section	.text._ZN7cutlass13device_kernelIN5flash19enable_sm80_to_sm89INS1_16FlashAttnFwdSm80INS1_25CollectiveMainloopFwdSm80ILi4ELi1ELb0EN4cute5tupleIJNS5_1CILi128EEENS7_ILi112EEENS7_ILi64EEEEEELi64ENS_6half_tEfNS_4arch4Sm80ELb0ELb0ELb1ELb1ELb0ELb1ELb1ELb0EEENS1_21CollectiveEpilogueFwdINS6_IJS8_SA_S9_EEENS6_IJNS7_ILi1EEESI_SI_EEESC_SE_Li128ELb1ELb1ELb0ELb0EEENS1_19SingleTileSchedulerILb1ELb0ELb1ELi128EEEEEEEEEvNT_6ParamsE,"ax",@progbits
	.align	128
.text._ZN7cutlass13device_kernelIN5flash19enable_sm80_to_sm89INS1_16FlashAttnFwdSm80INS1_25CollectiveMainloopFwdSm80ILi4ELi1ELb0EN4cute5tupleIJNS5_1CILi128EEENS7_ILi112EEENS7_ILi64EEEEEELi64ENS_6half_tEfNS_4arch4Sm80ELb0ELb0ELb1ELb1ELb0ELb1ELb1ELb0EEENS1_21CollectiveEpilogueFwdINS6_IJS8_SA_S9_EEENS6_IJNS7_ILi1EEESI_SI_EEESC_SE_Li128ELb1ELb1ELb0ELb0EEENS1_19SingleTileSchedulerILb1ELb0ELb1ELi128EEEEEEEEEvNT_6ParamsE:
        .type           _ZN7cutlass13device_kernelIN5flash19enable_sm80_to_sm89INS1_16FlashAttnFwdSm80INS1_25CollectiveMainloopFwdSm80ILi4ELi1ELb0EN4cute5tupleIJNS5_1CILi128EEENS7_ILi112EEENS7_ILi64EEEEEELi64ENS_6half_tEfNS_4arch4Sm80ELb0ELb0ELb1ELb1ELb0ELb1ELb1ELb0EEENS1_21CollectiveEpilogueFwdINS6_IJS8_SA_S9_EEENS6_IJNS7_ILi1EEESI_SI_EEESC_SE_Li128ELb1ELb1ELb0ELb0EEENS1_19SingleTileSchedulerILb1ELb0ELb1ELi128EEEEEEEEEvNT_6ParamsE,@function
        .size           _ZN7cutlass13device_kernelIN5flash19enable_sm80_to_sm89INS1_16FlashAttnFwdSm80INS1_25CollectiveMainloopFwdSm80ILi4ELi1ELb0EN4cute5tupleIJNS5_1CILi128EEENS7_ILi112EEENS7_ILi64EEEEEELi64ENS_6half_tEfNS_4arch4Sm80ELb0ELb0ELb1ELb1ELb0ELb1ELb1ELb0EEENS1_21CollectiveEpilogueFwdINS6_IJS8_SA_S9_EEENS6_IJNS7_ILi1EEESI_SI_EEESC_SE_Li128ELb1ELb1ELb0ELb0EEENS1_19SingleTileSchedulerILb1ELb0ELb1ELi128EEEEEEEEEvNT_6ParamsE,(.L_x_11 - _ZN7cutlass13device_kernelIN5flash19enable_sm80_to_sm89INS1_16FlashAttnFwdSm80INS1_25CollectiveMainloopFwdSm80ILi4ELi1ELb0EN4cute5tupleIJNS5_1CILi128EEENS7_ILi112EEENS7_ILi64EEEEEELi64ENS_6half_tEfNS_4arch4Sm80ELb0ELb0ELb1ELb1ELb0ELb1ELb1ELb0EEENS1_21CollectiveEpilogueFwdINS6_IJS8_SA_S9_EEENS6_IJNS7_ILi1EEESI_SI_EEESC_SE_Li128ELb1ELb1ELb0ELb0EEENS1_19SingleTileSchedulerILb1ELb0ELb1ELi128EEEEEEEEEvNT_6ParamsE)
        .other          _ZN7cutlass13device_kernelIN5flash19enable_sm80_to_sm89INS1_16FlashAttnFwdSm80INS1_25CollectiveMainloopFwdSm80ILi4ELi1ELb0EN4cute5tupleIJNS5_1CILi128EEENS7_ILi112EEENS7_ILi64EEEEEELi64ENS_6half_tEfNS_4arch4Sm80ELb0ELb0ELb1ELb1ELb0ELb1ELb1ELb0EEENS1_21CollectiveEpilogueFwdINS6_IJS8_SA_S9_EEENS6_IJNS7_ILi1EEESI_SI_EEESC_SE_Li128ELb1ELb1ELb0ELb0EEENS1_19SingleTileSchedulerILb1ELb0ELb1ELi128EEEEEEEEEvNT_6ParamsE,@"STO_CUDA_ENTRY STV_DEFAULT"
_ZN7cutlass13device_kernelIN5flash19enable_sm80_to_sm89INS1_16FlashAttnFwdSm80INS1_25CollectiveMainloopFwdSm80ILi4ELi1ELb0EN4cute5tupleIJNS5_1CILi128EEENS7_ILi112EEENS7_ILi64EEEEEELi64ENS_6half_tEfNS_4arch4Sm80ELb0ELb0ELb1ELb1ELb0ELb1ELb1ELb0EEENS1_21CollectiveEpilogueFwdINS6_IJS8_SA_S9_EEENS6_IJNS7_ILi1EEESI_SI_EEESC_SE_Li128ELb1ELb1ELb0ELb0EEENS1_19SingleTileSchedulerILb1ELb0ELb1ELi128EEEEEEEEEvNT_6ParamsE:
[----:B------:R-:W-:Y:S01]  /*0000*/  LDC R1, c[0x0][0x28] ;  /* 0x00000a00ff017b82 */ /* 0x000fe20000000800 */
[----:B------:R-:W-:Y:S05]  /*0010*/  EXIT ;  /* 0x000000000000794d */ /* 0x000fea0003800000 */
.L_x_2:
        /* <DEDUP_REMOVED lines=14> */
.L_x_11:


//--------------------- .text._ZN7cutlass13device_kernelIN5flash19enable_sm80_to_sm89INS1_16FlashAttnFwdSm80INS1_25CollectiveMainloopFwdSm80ILi4ELi1ELb0EN4cute5tupleIJNS5_1CILi128EEENS7_ILi96EEENS7_ILi64EEEEEELi64ENS_6half_tEfNS_4arch4Sm80ELb0ELb1ELb1ELb0ELb0ELb0ELb1ELb0EEENS1_21CollectiveEpilogueFwdINS6_IJS8_SA_S9_EEENS6_IJNS7_ILi1EEESI_SI_EEESC_SE_Li128ELb0ELb1ELb0ELb0EEENS1_19SingleTileSchedulerILb0ELb0ELb1ELi128EEEEEEEEEvNT_6ParamsE --------------------------
	.section	.text._ZN7cutlass13device_kernelIN5flash19enable_sm80_to_sm89INS1_16FlashAttnFwdSm80INS1_25CollectiveMainloopFwdSm80ILi4ELi1ELb0EN4cute5tupleIJNS5_1CILi128EEENS7_ILi96EEENS7_ILi64EEEEEELi64ENS_6half_tEfNS_4arch4Sm80ELb0ELb1ELb1ELb0ELb0ELb0ELb1ELb0EEENS1_21CollectiveEpilogueFwdINS6_IJS8_SA_S9_EEENS6_IJNS7_ILi1EEESI_SI_EEESC_SE_Li128ELb0ELb1ELb0ELb0EEENS1_19SingleTileSchedulerILb0ELb0ELb1ELi128EEEEEEEEEvNT_6ParamsE,"ax",@progbits
	.align	128
.text._ZN7cutlass13device_kernelIN5flash19enable_sm80_to_sm89INS1_16FlashAttnFwdSm80INS1_25CollectiveMainloopFwdSm80ILi4ELi1ELb0EN4cute5tupleIJNS5_1CILi128EEENS7_ILi96EEENS7_ILi64EEEEEELi64ENS_6half_tEfNS_4arch4Sm80ELb0ELb1ELb1ELb0ELb0ELb0ELb1ELb0EEENS1_21CollectiveEpilogueFwdINS6_IJS8_SA_S9_EEENS6_IJNS7_ILi1EEESI_SI_EEESC_SE_Li128ELb0ELb1ELb0ELb0EEENS1_19SingleTileSchedulerILb0ELb0ELb1ELi128EEEEEEEEEvNT_6ParamsE:
        .type           _ZN7cutlass13device_kernelIN5flash19enable_sm80_to_sm89INS1_16FlashAttnFwdSm80INS1_25CollectiveMainloopFwdSm80ILi4ELi1ELb0EN4cute5tupleIJNS5_1CILi128EEENS7_ILi96EEENS7_ILi64EEEEEELi64ENS_6half_tEfNS_4arch4Sm80ELb0ELb1ELb1ELb0ELb0ELb0ELb1ELb0EEENS1_21CollectiveEpilogueFwdINS6_IJS8_SA_S9_EEENS6_IJNS7_ILi1EEESI_SI_EEESC_SE_Li128ELb0ELb1ELb0ELb0EEENS1_19SingleTileSchedulerILb0ELb0ELb1ELi128EEEEEEEEEvNT_6ParamsE,@function
        .size           _ZN7cutlass13device_kernelIN5flash19enable_sm80_to_sm89INS1_16FlashAttnFwdSm80INS1_25CollectiveMainloopFwdSm80ILi4ELi1ELb0EN4cute5tupleIJNS5_1CILi128EEENS7_ILi96EEENS7_ILi64EEEEEELi64ENS_6half_tEfNS_4arch4Sm80ELb0ELb1ELb1ELb0ELb0ELb0ELb1ELb0EEENS1_21CollectiveEpilogueFwdINS6_IJS8_SA_S9_EEENS6_IJNS7_ILi1EEESI_SI_EEESC_SE_Li128ELb0ELb1ELb0ELb0EEENS1_19SingleTileSchedulerILb0ELb0ELb1ELi128EEEEEEEEEvNT_6ParamsE,(.L_x_12 - _ZN7cutlass13device_kernelIN5flash19enable_sm80_to_sm89INS1_16FlashAttnFwdSm80INS1_25CollectiveMainloopFwdSm80ILi4ELi1ELb0EN4cute5tupleIJNS5_1CILi128EEENS7_ILi96EEENS7_ILi64EEEEEELi64ENS_6half_tEfNS_4arch4Sm80ELb0ELb1ELb1ELb0ELb0ELb0ELb1ELb0EEENS1_21CollectiveEpilogueFwdINS6_IJS8_SA_S9_EEENS6_IJNS7_ILi1EEESI_SI_EEESC_SE_Li128ELb0ELb1ELb0ELb0EEENS1_19SingleTileSchedulerILb0ELb0ELb1ELi128EEEEEEEEEvNT_6ParamsE)
        .other          _ZN7cutlass13device_kernelIN5flash19enable_sm80_to_sm89INS1_16FlashAttnFwdSm80INS1_25CollectiveMainloopFwdSm80ILi4ELi1ELb0EN4cute5tupleIJNS5_1CILi128EEENS7_ILi96EEENS7_ILi64EEEEEELi64ENS_6half_tEfNS_4arch4Sm80ELb0ELb1ELb1ELb0ELb0ELb0ELb1ELb0EEENS1_21CollectiveEpilogueFwdINS6_IJS8_SA_S9_EEENS6_IJNS7_ILi1EEESI_SI_EEESC_SE_Li128ELb0ELb1ELb0ELb0EEENS1_19SingleTileSchedulerILb0ELb0ELb1ELi128EEEEEEEEEvNT_6ParamsE,@"STO_CUDA_ENTRY STV_DEFAULT"
_ZN7cutlass13device_kernelIN5flash19enable_sm80_to_sm89INS1_16FlashAttnFwdSm80INS1_25CollectiveMainloopFwdSm80ILi4ELi1ELb0EN4cute5tupleIJNS5_1CILi128EEENS7_ILi96EEENS7_ILi64EEEEEELi64ENS_6half_tEfNS_4arch4Sm80ELb0ELb1ELb1ELb0ELb0ELb0ELb1ELb0EEENS1_21CollectiveEpilogueFwdINS6_IJS8_SA_S9_EEENS6_IJNS7_ILi1EEESI_SI_EEESC_SE_Li128ELb0ELb1ELb0ELb0EEENS1_19SingleTileSchedulerILb0ELb0ELb1ELi128EEEEEEEEEvNT_6ParamsE:
[----:B------:R-:W-:Y:S01]  /*0000*/  LDC R1, c[0x0][0x28] ;  /* 0x00000a00ff017b82 */ /* 0x000fe20000000800 */
[----:B------:R-:W-:Y:S05]  /*0010*/  EXIT ;  /* 0x000000000000794d */ /* 0x000fea0003800000 */
.L_x_3:
        /* <DEDUP_REMOVED lines=14> */
.L_x_12:


//--------------------- .text._ZN7cutlass13device_kernelIN5flash19enable_sm80_to_sm89INS1_16FlashAttnFwdSm80INS1_25CollectiveMainloopFwdSm80ILi4ELi1ELb0EN4cute5tupleIJNS5_1CILi128EEENS7_ILi96EEENS7_ILi64EEEEEELi64ENS_6half_tEfNS_4arch4Sm80ELb0ELb1ELb1ELb1ELb0ELb0ELb1ELb0EEENS1_21CollectiveEpilogueFwdINS6_IJS8_SA_S9_EEENS6_IJNS7_ILi1EEESI_SI_EEESC_SE_Li128ELb1ELb1ELb0ELb0EEENS1_19SingleTileSchedulerILb1ELb0ELb1ELi128EEEEEEEEEvNT_6ParamsE --------------------------
	.section	.text._ZN7cutlass13device_kernelIN5flash19enable_sm80_to_sm89INS1_16FlashAttnFwdSm80INS1_25CollectiveMainloopFwdSm80ILi4ELi1ELb0EN4cute5tupleIJNS5_1CILi128EEENS7_ILi96EEENS7_ILi64EEEEEELi64ENS_6half_tEfNS_4arch4Sm80ELb0ELb1ELb1ELb1ELb0ELb0ELb1ELb0EEENS1_21CollectiveEpilogueFwdINS6_IJS8_SA_S9_EEENS6_IJNS7_ILi1EEESI_SI_EEESC_SE_Li128ELb1ELb1ELb0ELb0EEENS1_19SingleTileSchedulerILb1ELb0ELb1ELi128EEEEEEEEEvNT_6ParamsE,"ax",@progbits
	.align	128
.text._ZN7cutlass13device_kernelIN5flash19enable_sm80_to_sm89INS1_16FlashAttnFwdSm80INS1_25CollectiveMainloopFwdSm80ILi4ELi1ELb0EN4cute5tupleIJNS5_1CILi128EEENS7_ILi96EEENS7_ILi64EEEEEELi64ENS_6half_tEfNS_4arch4Sm80ELb0ELb1ELb1ELb1ELb0ELb0ELb1ELb0EEENS1_21CollectiveEpilogueFwdINS6_IJS8_SA_S9_EEENS6_IJNS7_ILi1EEESI_SI_EEESC_SE_Li128ELb1ELb1ELb0ELb0EEENS1_19SingleTileSchedulerILb1ELb0ELb1ELi128EEEEEEEEEvNT_6ParamsE:
        .type           _ZN7cutlass13device_kernelIN5flash19enable_sm80_to_sm89INS1_16FlashAttnFwdSm80INS1_25CollectiveMainloopFwdSm80ILi4ELi1ELb0EN4cute5tupleIJNS5_1CILi128EEENS7_ILi96EEENS7_ILi64EEEEEELi64ENS_6half_tEfNS_4arch4Sm80ELb0ELb1ELb1ELb1ELb0ELb0ELb1ELb0EEENS1_21CollectiveEpilogueFwdINS6_IJS8_SA_S9_EEENS6_IJNS7_ILi1EEESI_SI_EEESC_SE_Li128ELb1ELb1ELb0ELb0EEENS1_19SingleTileSchedulerILb1ELb0ELb1ELi128EEEEEEEEEvNT_6ParamsE,@function
        .size           _ZN7cutlass13device_kernelIN5flash19enable_sm80_to_sm89INS1_16FlashAttnFwdSm80INS1_25CollectiveMainloopFwdSm80ILi4ELi1ELb0EN4cute5tupleIJNS5_1CILi128EEENS7_ILi96EEENS7_ILi64EEEEEELi64ENS_6half_tEfNS_4arch4Sm80ELb0ELb1ELb1ELb1ELb0ELb0ELb1ELb0EEENS1_21CollectiveEpilogueFwdINS6_IJS8_SA_S9_EEENS6_IJNS7_ILi1EEESI_SI_EEESC_SE_Li128ELb1ELb1ELb0ELb0EEENS1_19SingleTileSchedulerILb1ELb0ELb1ELi128EEEEEEEEEvNT_6ParamsE,(.L_x_13 - _ZN7cutlass13device_kernelIN5flash19enable_sm80_to_sm89INS1_16FlashAttnFwdSm80INS1_25CollectiveMainloopFwdSm80ILi4ELi1ELb0EN4cute5tupleIJNS5_1CILi128EEENS7_ILi96EEENS7_ILi64EEEEEELi64ENS_6half_tEfNS_4arch4Sm80ELb0ELb1ELb1ELb1ELb0ELb0ELb1ELb0EEENS1_21CollectiveEpilogueFwdINS6_IJS8_SA_S9_EEENS6_IJNS7_ILi1EEESI_SI_EEESC_SE_Li128ELb1ELb1ELb0ELb0EEENS1_19SingleTileSchedulerILb1ELb0ELb1ELi128EEEEEEEEEvNT_6ParamsE)
        .other          _ZN7cutlass13device_kernelIN5flash19enable_sm80_to_sm89INS1_16FlashAttnFwdSm80INS1_25CollectiveMainloopFwdSm80ILi4ELi1ELb0EN4cute5tupleIJNS5_1CILi128EEENS7_ILi96EEENS7_ILi64EEEEEELi64ENS_6half_tEfNS_4arch4Sm80ELb0ELb1ELb1ELb1ELb0ELb0ELb1ELb0EEENS1_21CollectiveEpilogueFwdINS6_IJS8_SA_S9_EEENS6_IJNS7_ILi1EEESI_SI_EEESC_SE_Li128ELb1ELb1ELb0ELb0EEENS1_19SingleTileSchedulerILb1ELb0ELb1ELi128EEEEEEEEEvNT_6ParamsE,@"STO_CUDA_ENTRY STV_DEFAULT"
_ZN7cutlass13device_kernelIN5flash19enable_sm80_to_sm89INS1_16FlashAttnFwdSm80INS1_25CollectiveMainloopFwdSm80ILi4ELi1ELb0EN4cute5tupleIJNS5_1CILi128EEENS7_ILi96EEENS7_ILi64EEEEEELi64ENS_6half_tEfNS_4arch4Sm80ELb0ELb1ELb1ELb1ELb0ELb0ELb1ELb0EEENS1_21CollectiveEpilogueFwdINS6_IJS8_SA_S9_EEENS6_IJNS7_ILi1EEESI_SI_EEESC_SE_Li128ELb1ELb1ELb0ELb0EEENS1_19SingleTileSchedulerILb1ELb0ELb1ELi128EEEEEEEEEvNT_6ParamsE:
[----:B------:R-:W-:Y:S01]  /*0000*/  LDC R1, c[0x0][0x28] ;  /* 0x00000a00ff017b82 */ /* 0x000fe20000000800 */
[----:B------:R-:W-:Y:S05]  /*0010*/  EXIT ;  /* 0x000000000000794d */ /* 0x000fea0003800000 */
.L_x_4:
        /* <DEDUP_REMOVED lines=14> */
.L_x_13:


//--------------------- .text._ZN7cutlass13device_kernelIN5flash19enable_sm80_to_sm89INS1_16FlashAttnFwdSm80INS1_25CollectiveMainloopFwdSm80ILi4ELi1ELb0EN4cute5tupleIJNS5_1CILi128EEENS7_ILi96EEENS7_ILi64EEEEEELi64ENS_6half_tEfNS_4arch4Sm80ELb0ELb1ELb1ELb1ELb0ELb1ELb1ELb0EEENS1_21CollectiveEpilogueFwdINS6_IJS8_SA_S9_EEENS6_IJNS7_ILi1EEESI_SI_EEESC_SE_Li128ELb1ELb1ELb0ELb0EEENS1_19SingleTileSchedulerILb1ELb0ELb1ELi128EEEEEEEEEvNT_6ParamsE --------------------------
	.section	.text._ZN7cutlass13device_kernelIN5flash19enable_sm80_to_sm89INS1_16FlashAttnFwdSm80INS1_25CollectiveMainloopFwdSm80ILi4ELi1ELb0EN4cute5tupleIJNS5_1CILi128EEENS7_ILi96EEENS7_ILi64EEEEEELi64ENS_6half_tEfNS_4arch4Sm80ELb0ELb1ELb1ELb1ELb0ELb1ELb1ELb0EEENS1_21CollectiveEpilogueFwdINS6_IJS8_SA_S9_EEENS6_IJNS7_ILi1EEESI_SI_EEESC_SE_Li128ELb1ELb1ELb0ELb0EEENS1_19SingleTileSchedulerILb1ELb0ELb1ELi128EEEEEEEEEvNT_6ParamsE,"ax",@progbits
	.align	128
.text._ZN7cutlass13device_kernelIN5flash19enable_sm80_to_sm89INS1_16FlashAttnFwdSm80INS1_25CollectiveMainloopFwdSm80ILi4ELi1ELb0EN4cute5tupleIJNS5_1CILi128EEENS7_ILi96EEENS7_ILi64EEEEEELi64ENS_6half_tEfNS_4arch4Sm80ELb0ELb1ELb1ELb1ELb0ELb1ELb1ELb0EEENS1_21CollectiveEpilogueFwdINS6_IJS8_SA_S9_EEENS6_IJNS7_ILi1EEESI_SI_EEESC_SE_Li128ELb1ELb1ELb0ELb0EEENS1_19SingleTileSchedulerILb1ELb0ELb1ELi128EEEEEEEEEvNT_6ParamsE:
        .type           _ZN7cutlass13device_kernelIN5flash19enable_sm80_to_sm89INS1_16FlashAttnFwdSm80INS1_25CollectiveMainloopFwdSm80ILi4ELi1ELb0EN4cute5tupleIJNS5_1CILi128EEENS7_ILi96EEENS7_ILi64EEEEEELi64ENS_6half_tEfNS_4arch4Sm80ELb0ELb1ELb1ELb1ELb0ELb1ELb1ELb0EEENS1_21CollectiveEpilogueFwdINS6_IJS8_SA_S9_EEENS6_IJNS7_ILi1EEESI_SI_EEESC_SE_Li128ELb1ELb1ELb0ELb0EEENS1_19SingleTileSchedulerILb1ELb0ELb1ELi128EEEEEEEEEvNT_6ParamsE,@function
        .size           _ZN7cutlass13device_kernelIN5flash19enable_sm80_to_sm89INS1_16FlashAttnFwdSm80INS1_25CollectiveMainloopFwdSm80ILi4ELi1ELb0EN4cute5tupleIJNS5_1CILi128EEENS7_ILi96EEENS7_ILi64EEEEEELi64ENS_6half_tEfNS_4arch4Sm80ELb0ELb1ELb1ELb1ELb0ELb1ELb1ELb0EEENS1_21CollectiveEpilogueFwdINS6_IJS8_SA_S9_EEENS6_IJNS7_ILi1EEESI_SI_EEESC_SE_Li128ELb1ELb1ELb0ELb0EEENS1_19SingleTileSchedulerILb1ELb0ELb1ELi128EEEEEEEEEvNT_6ParamsE,(.L_x_14 - _ZN7cutlass13device_kernelIN5flash19enable_sm80_to_sm89INS1_16FlashAttnFwdSm80INS1_25CollectiveMainloopFwdSm80ILi4ELi1ELb0EN4cute5tupleIJNS5_1CILi128EEENS7_ILi96EEENS7_ILi64EEEEEELi64ENS_6half_tEfNS_4arch4Sm80ELb0ELb1ELb1ELb1ELb0ELb1ELb1ELb0EEENS1_21CollectiveEpilogueFwdINS6_IJS8_SA_S9_EEENS6_IJNS7_ILi1EEESI_SI_EEESC_SE_Li128ELb1ELb1ELb0ELb0EEENS1_19SingleTileSchedulerILb1ELb0ELb1ELi128EEEEEEEEEvNT_6ParamsE)
        .other          _ZN7cutlass13device_kernelIN5flash19enable_sm80_to_sm89INS1_16FlashAttnFwdSm80INS1_25CollectiveMainloopFwdSm80ILi4ELi1ELb0EN4cute5tupleIJNS5_1CILi128EEENS7_ILi96EEENS7_ILi64EEEEEELi64ENS_6half_tEfNS_4arch4Sm80ELb0ELb1ELb1ELb1ELb0ELb1ELb1ELb0EEENS1_21CollectiveEpilogueFwdINS6_IJS8_SA_S9_EEENS6_IJNS7_ILi1EEESI_SI_EEESC_SE_Li128ELb1ELb1ELb0ELb0EEENS1_19SingleTileSchedulerILb1ELb0ELb1ELi128EEEEEEEEEvNT_6ParamsE,@"STO_CUDA_ENTRY STV_DEFAULT"
_ZN7cutlass13device_kernelIN5flash19enable_sm80_to_sm89INS1_16FlashAttnFwdSm80INS1_25CollectiveMainloopFwdSm80ILi4ELi1ELb0EN4cute5tupleIJNS5_1CILi128EEENS7_ILi96EEENS7_ILi64EEEEEELi64ENS_6half_tEfNS_4arch4Sm80ELb0ELb1ELb1ELb1ELb0ELb1ELb1ELb0EEENS1_21CollectiveEpilogueFwdINS6_IJS8_SA_S9_EEENS6_IJNS7_ILi1EEESI_SI_EEESC_SE_Li128ELb1ELb1ELb0ELb0EEENS1_19SingleTileSchedulerILb1ELb0ELb1ELi128EEEEEEEEEvNT_6ParamsE:
[----:B------:R-:W-:Y:S01]  /*0000*/  LDC R1, c[0x0][0x28] ;  /* 0x00000a00ff017b82 */ /* 0x000fe20000000800 */
[----:B------:R-:W-:Y:S05]  /*0010*/  EXIT ;  /* 0x000000000000794d */ /* 0x000fea0003800000 */
.L_x_5:
        /* <DEDUP_REMOVED lines=14> */
.L_x_14:


//--------------------- .text._ZN7cutlass13device_kernelIN5flash19enable_sm80_to_sm89INS1_16FlashAttnFwdSm80INS1_25CollectiveMainloopFwdSm80ILi4ELi1ELb0EN4cute5tupleIJNS5_1CILi128EEENS7_ILi112EEENS7_ILi64EEEEEELi64ENS_6half_tEfNS_4arch4Sm80ELb1ELb0ELb1ELb0ELb0ELb0ELb1ELb0EEENS1_21CollectiveEpilogueFwdINS6_IJS8_SA_S9_EEENS6_IJNS7_ILi1EEESI_SI_EEESC_SE_Li128ELb0ELb1ELb0ELb0EEENS1_30DynamicPersistentTileSchedulerILi128ELi128ELb0ELb1ELb0EEEEEEEEEvNT_6ParamsE --------------------------
	.section	.text._ZN7cutlass13device_kernelIN5flash19enable_sm80_to_sm89INS1_16FlashAttnFwdSm80INS1_25CollectiveMainloopFwdSm80ILi4ELi1ELb0EN4cute5tupleIJNS5_1CILi128EEENS7_ILi112EEENS7_ILi64EEEEEELi64ENS_6half_tEfNS_4arch4Sm80ELb1ELb0ELb1ELb0ELb0ELb0ELb1ELb0EEENS1_21CollectiveEpilogueFwdINS6_IJS8_SA_S9_EEENS6_IJNS7_ILi1EEESI_SI_EEESC_SE_Li128ELb0ELb1ELb0ELb0EEENS1_30DynamicPersistentTileSchedulerILi128ELi128ELb0ELb1ELb0EEEEEEEEEvNT_6ParamsE,"ax",@progbits
	.align	128
.text._ZN7cutlass13device_kernelIN5flash19enable_sm80_to_sm89INS1_16FlashAttnFwdSm80INS1_25CollectiveMainloopFwdSm80ILi4ELi1ELb0EN4cute5tupleIJNS5_1CILi128EEENS7_ILi112EEENS7_ILi64EEEEEELi64ENS_6half_tEfNS_4arch4Sm80ELb1ELb0ELb1ELb0ELb0ELb0ELb1ELb0EEENS1_21CollectiveEpilogueFwdINS6_IJS8_SA_S9_EEENS6_IJNS7_ILi1EEESI_SI_EEESC_SE_Li128ELb0ELb1ELb0ELb0EEENS1_30DynamicPersistentTileSchedulerILi128ELi128ELb0ELb1ELb0EEEEEEEEEvNT_6ParamsE:
        .type           _ZN7cutlass13device_kernelIN5flash19enable_sm80_to_sm89INS1_16FlashAttnFwdSm80INS1_25CollectiveMainloopFwdSm80ILi4ELi1ELb0EN4cute5tupleIJNS5_1CILi128EEENS7_ILi112EEENS7_ILi64EEEEEELi64ENS_6half_tEfNS_4arch4Sm80ELb1ELb0ELb1ELb0ELb0ELb0ELb1ELb0EEENS1_21CollectiveEpilogueFwdINS6_IJS8_SA_S9_EEENS6_IJNS7_ILi1EEESI_SI_EEESC_SE_Li128ELb0ELb1ELb0ELb0EEENS1_30DynamicPersistentTileSchedulerILi128ELi128ELb0ELb1ELb0EEEEEEEEEvNT_6ParamsE,@function
        .size           _ZN7cutlass13device_kernelIN5flash19enable_sm80_to_sm89INS1_16FlashAttnFwdSm80INS1_25CollectiveMainloopFwdSm80ILi4ELi1ELb0EN4cute5tupleIJNS5_1CILi128EEENS7_ILi112EEENS7_ILi64EEEEEELi64ENS_6half_tEfNS_4arch4Sm80ELb1ELb0ELb1ELb0ELb0ELb0ELb1ELb0EEENS1_21CollectiveEpilogueFwdINS6_IJS8_SA_S9_EEENS6_IJNS7_ILi1EEESI_SI_EEESC_SE_Li128ELb0ELb1ELb0ELb0EEENS1_30DynamicPersistentTileSchedulerILi128ELi128ELb0ELb1ELb0EEEEEEEEEvNT_6ParamsE,(.L_x_15 - _ZN7cutlass13device_kernelIN5flash19enable_sm80_to_sm89INS1_16FlashAttnFwdSm80INS1_25CollectiveMainloopFwdSm80ILi4ELi1ELb0EN4cute5tupleIJNS5_1CILi128EEENS7_ILi112EEENS7_ILi64EEEEEELi64ENS_6half_tEfNS_4arch4Sm80ELb1ELb0ELb1ELb0ELb0ELb0ELb1ELb0EEENS1_21CollectiveEpilogueFwdINS6_IJS8_SA_S9_EEENS6_IJNS7_ILi1EEESI_SI_EEESC_SE_Li128ELb0ELb1ELb0ELb0EEENS1_30DynamicPersistentTileSchedulerILi128ELi128ELb0ELb1ELb0EEEEEEEEEvNT_6ParamsE)
        .other          _ZN7cutlass13device_kernelIN5flash19enable_sm80_to_sm89INS1_16FlashAttnFwdSm80INS1_25CollectiveMainloopFwdSm80ILi4ELi1ELb0EN4cute5tupleIJNS5_1CILi128EEENS7_ILi112EEENS7_ILi64EEEEEELi64ENS_6half_tEfNS_4arch4Sm80ELb1ELb0ELb1ELb0ELb0ELb0ELb1ELb0EEENS1_21CollectiveEpilogueFwdINS6_IJS8_SA_S9_EEENS6_IJNS7_ILi1EEESI_SI_EEESC_SE_Li128ELb0ELb1ELb0ELb0EEENS1_30DynamicPersistentTileSchedulerILi128ELi128ELb0ELb1ELb0EEEEEEEEEvNT_6ParamsE,@"STO_CUDA_ENTRY STV_DEFAULT"
_ZN7cutlass13device_kernelIN5flash19enable_sm80_to_sm89INS1_16FlashAttnFwdSm80INS1_25CollectiveMainloopFwdSm80ILi4ELi1ELb0EN4cute5tupleIJNS5_1CILi128EEENS7_ILi112EEENS7_ILi64EEEEEELi64ENS_6half_tEfNS_4arch4Sm80ELb1ELb0ELb1ELb0ELb0ELb0ELb1ELb0EEENS1_21CollectiveEpilogueFwdINS6_IJS8_SA_S9_EEENS6_IJNS7_ILi1EEESI_SI_EEESC_SE_Li128ELb0ELb1ELb0ELb0EEENS1_30DynamicPersistentTileSchedulerILi128ELi128ELb0ELb1ELb0EEEEEEEEEvNT_6ParamsE:
[----:B------:R-:W-:Y:S01]  /*0000*/  LDC R1, c[0x0][0x28] ;  /* 0x00000a00ff017b82 */ /* 0x000fe20000000800 */
[----:B------:R-:W-:Y:S05]  /*0010*/  EXIT ;  /* 0x000000000000794d */ /* 0x000fea0003800000 */
.L_x_6:
        /* <DEDUP_REMOVED lines=14> */
.L_x_15:


//--------------------- .text._ZN7cutlass13device_kernelIN5flash19enable_sm80_to_sm89INS1_16FlashAttnFwdSm80INS1_25CollectiveMainloopFwdSm80ILi4ELi1ELb0EN4cute5tupleIJNS5_1CILi128EEENS7_ILi112EEENS7_ILi64EEEEEELi64ENS_6half_tEfNS_4arch4Sm80ELb1ELb0ELb1ELb1ELb0ELb0ELb1ELb0EEENS1_21CollectiveEpilogueFwdINS6_IJS8_SA_S9_EEENS6_IJNS7_ILi1EEESI_SI_EEESC_SE_Li128ELb1ELb1ELb0ELb0EEENS1_19SingleTileSchedulerILb1ELb0ELb1ELi128EEEEEEEEEvNT_6ParamsE --------------------------
	.section	.text._ZN7cutlass13device_kernelIN5flash19enable_sm80_to_sm89INS1_16FlashAttnFwdSm80INS1_25CollectiveMainloopFwdSm80ILi4ELi1ELb0EN4cute5tupleIJNS5_1CILi128EEENS7_ILi112EEENS7_ILi64EEEEEELi64ENS_6half_tEfNS_4arch4Sm80ELb1ELb0ELb1ELb1ELb0ELb0ELb1ELb0EEENS1_21CollectiveEpilogueFwdINS6_IJS8_SA_S9_EEENS6_IJNS7_ILi1EEESI_SI_EEESC_SE_Li128ELb1ELb1ELb0ELb0EEENS1_19SingleTileSchedulerILb1ELb0ELb1ELi128EEEEEEEEEvNT_6ParamsE,"ax",@progbits
	.align	128
.text._ZN7cutlass13device_kernelIN5flash19enable_sm80_to_sm89INS1_16FlashAttnFwdSm80INS1_25CollectiveMainloopFwdSm80ILi4ELi1ELb0EN4cute5tupleIJNS5_1CILi128EEENS7_ILi112EEENS7_ILi64EEEEEELi64ENS_6half_tEfNS_4arch4Sm80ELb1ELb0ELb1ELb1ELb0ELb0ELb1ELb0EEENS1_21CollectiveEpilogueFwdINS6_IJS8_SA_S9_EEENS6_IJNS7_ILi1EEESI_SI_EEESC_SE_Li128ELb1ELb1ELb0ELb0EEENS1_19SingleTileSchedulerILb1ELb0ELb1ELi128EEEEEEEEEvNT_6ParamsE:
        .type           _ZN7cutlass13device_kernelIN5flash19enable_sm80_to_sm89INS1_16FlashAttnFwdSm80INS1_25CollectiveMainloopFwdSm80ILi4ELi1ELb0EN4cute5tupleIJNS5_1CILi128EEENS7_ILi112EEENS7_ILi64EEEEEELi64ENS_6half_tEfNS_4arch4Sm80ELb1ELb0ELb1ELb1ELb0ELb0ELb1ELb0EEENS1_21CollectiveEpilogueFwdINS6_IJS8_SA_S9_EEENS6_IJNS7_ILi1EEESI_SI_EEESC_SE_Li128ELb1ELb1ELb0ELb0EEENS1_19SingleTileSchedulerILb1ELb0ELb1ELi128EEEEEEEEEvNT_6ParamsE,@function
        .size           _ZN7cutlass13device_kernelIN5flash19enable_sm80_to_sm89INS1_16FlashAttnFwdSm80INS1_25CollectiveMainloopFwdSm80ILi4ELi1ELb0EN4cute5tupleIJNS5_1CILi128EEENS7_ILi112EEENS7_ILi64EEEEEELi64ENS_6half_tEfNS_4arch4Sm80ELb1ELb0ELb1ELb1ELb0ELb0ELb1ELb0EEENS1_21CollectiveEpilogueFwdINS6_IJS8_SA_S9_EEENS6_IJNS7_ILi1EEESI_SI_EEESC_SE_Li128ELb1ELb1ELb0ELb0EEENS1_19SingleTileSchedulerILb1ELb0ELb1ELi128EEEEEEEEEvNT_6ParamsE,(.L_x_16 - _ZN7cutlass13device_kernelIN5flash19enable_sm80_to_sm89INS1_16FlashAttnFwdSm80INS1_25CollectiveMainloopFwdSm80ILi4ELi1ELb0EN4cute5tupleIJNS5_1CILi128EEENS7_ILi112EEENS7_ILi64EEEEEELi64ENS_6half_tEfNS_4arch4Sm80ELb1ELb0ELb1ELb1ELb0ELb0ELb1ELb0EEENS1_21CollectiveEpilogueFwdINS6_IJS8_SA_S9_EEENS6_IJNS7_ILi1EEESI_SI_EEESC_SE_Li128ELb1ELb1ELb0ELb0EEENS1_19SingleTileSchedulerILb1ELb0ELb1ELi128EEEEEEEEEvNT_6ParamsE)
        .other          _ZN7cutlass13device_kernelIN5flash19enable_sm80_to_sm89INS1_16FlashAttnFwdSm80INS1_25CollectiveMainloopFwdSm80ILi4ELi1ELb0EN4cute5tupleIJNS5_1CILi128EEENS7_ILi112EEENS7_ILi64EEEEEELi64ENS_6half_tEfNS_4arch4Sm80ELb1ELb0ELb1ELb1ELb0ELb0ELb1ELb0EEENS1_21CollectiveEpilogueFwdINS6_IJS8_SA_S9_EEENS6_IJNS7_ILi1EEESI_SI_EEESC_SE_Li128ELb1ELb1ELb0ELb0EEENS1_19SingleTileSchedulerILb1ELb0ELb1ELi128EEEEEEEEEvNT_6ParamsE,@"STO_CUDA_ENTRY STV_DEFAULT"
_ZN7cutlass13device_kernelIN5flash19enable_sm80_to_sm89INS1_16FlashAttnFwdSm80INS1_25CollectiveMainloopFwdSm80ILi4ELi1ELb0EN4cute5tupleIJNS5_1CILi128EEENS7_ILi112EEENS7_ILi64EEEEEELi64ENS_6half_tEfNS_4arch4Sm80ELb1ELb0ELb1ELb1ELb0ELb0ELb1ELb0EEENS1_21CollectiveEpilogueFwdINS6_IJS8_SA_S9_EEENS6_IJNS7_ILi1EEESI_SI_EEESC_SE_Li128ELb1ELb1ELb0ELb0EEENS1_19SingleTileSchedulerILb1ELb0ELb1ELi128EEEEEEEEEvNT_6ParamsE:
[----:B------:R-:W-:Y:S01]  /*0000*/  LDC R1, c[0x0][0x28] ;  /* 0x00000a00ff017b82 */ /* 0x000fe20000000800 */
[----:B------:R-:W-:Y:S05]  /*0010*/  EXIT ;  /* 0x000000000000794d */ /* 0x000fea0003800000 */
.L_x_7:
        /* <DEDUP_REMOVED lines=14> */
.L_x_16:


//--------------------- .text._ZN7cutlass13device_kernelIN5flash19enable_sm80_to_sm89INS1_16FlashAttnFwdSm80INS1_25CollectiveMainloopFwdSm80ILi4ELi1ELb0EN4cute5tupleIJNS5_1CILi128EEENS7_ILi112EEENS7_ILi64EEEEEELi64ENS_6half_tEfNS_4arch4Sm80ELb1ELb0ELb1ELb1ELb0ELb1ELb1ELb0EEENS1_21CollectiveEpilogueFwdINS6_IJS8_SA_S9_EEENS6_IJNS7_ILi1EEESI_SI_EEESC_SE_Li128ELb1ELb1ELb0ELb0EEENS1_19SingleTileSchedulerILb1ELb0ELb1ELi128EEEEEEEEEvNT_6ParamsE --------------------------
	.section	.text._ZN7cutlass13device_kernelIN5flash19enable_sm80_to_sm89INS1_16FlashAttnFwdSm80INS1_25CollectiveMainloopFwdSm80ILi4ELi1ELb0EN4cute5tupleIJNS5_1CILi128EEENS7_ILi112EEENS7_ILi64EEEEEELi64ENS_6half_tEfNS_4arch4Sm80ELb1ELb0ELb1ELb1ELb0ELb1ELb1ELb0EEENS1_21CollectiveEpilogueFwdINS6_IJS8_SA_S9_EEENS6_IJNS7_ILi1EEESI_SI_EEESC_SE_Li128ELb1ELb1ELb0ELb0EEENS1_19SingleTileSchedulerILb1ELb0ELb1ELi128EEEEEEEEEvNT_6ParamsE,"ax",@progbits
	.align	128
.text._ZN7cutlass13device_kernelIN5flash19enable_sm80_to_sm89INS1_16FlashAttnFwdSm80INS1_25CollectiveMainloopFwdSm80ILi4ELi1ELb0EN4cute5tupleIJNS5_1CILi128EEENS7_ILi112EEENS7_ILi64EEEEEELi64ENS_6half_tEfNS_4arch4Sm80ELb1ELb0ELb1ELb1ELb0ELb1ELb1ELb0EEENS1_21CollectiveEpilogueFwdINS6_IJS8_SA_S9_EEENS6_IJNS7_ILi1EEESI_SI_EEESC_SE_Li128ELb1ELb1ELb0ELb0EEENS1_19SingleTileSchedulerILb1ELb0ELb1ELi128EEEEEEEEEvNT_6ParamsE:
        .type           _ZN7cutlass13device_kernelIN5flash19enable_sm80_to_sm89INS1_16FlashAttnFwdSm80INS1_25CollectiveMainloopFwdSm80ILi4ELi1ELb0EN4cute5tupleIJNS5_1CILi128EEENS7_ILi112EEENS7_ILi64EEEEEELi64ENS_6half_tEfNS_4arch4Sm80ELb1ELb0ELb1ELb1ELb0ELb1ELb1ELb0EEENS1_21CollectiveEpilogueFwdINS6_IJS8_SA_S9_EEENS6_IJNS7_ILi1EEESI_SI_EEESC_SE_Li128ELb1ELb1ELb0ELb0EEENS1_19SingleTileSchedulerILb1ELb0ELb1ELi128EEEEEEEEEvNT_6ParamsE,@function
        .size           _ZN7cutlass13device_kernelIN5flash19enable_sm80_to_sm89INS1_16FlashAttnFwdSm80INS1_25CollectiveMainloopFwdSm80ILi4ELi1ELb0EN4cute5tupleIJNS5_1CILi128EEENS7_ILi112EEENS7_ILi64EEEEEELi64ENS_6half_tEfNS_4arch4Sm80ELb1ELb0ELb1ELb1ELb0ELb1ELb1ELb0EEENS1_21CollectiveEpilogueFwdINS6_IJS8_SA_S9_EEENS6_IJNS7_ILi1EEESI_SI_EEESC_SE_Li128ELb1ELb1ELb0ELb0EEENS1_19SingleTileSchedulerILb1ELb0ELb1ELi128EEEEEEEEEvNT_6ParamsE,(.L_x_17 - _ZN7cutlass13device_kernelIN5flash19enable_sm80_to_sm89INS1_16FlashAttnFwdSm80INS1_25CollectiveMainloopFwdSm80ILi4ELi1ELb0EN4cute5tupleIJNS5_1CILi128EEENS7_ILi112EEENS7_ILi64EEEEEELi64ENS_6half_tEfNS_4arch4Sm80ELb1ELb0ELb1ELb1ELb0ELb1ELb1ELb0EEENS1_21CollectiveEpilogueFwdINS6_IJS8_SA_S9_EEENS6_IJNS7_ILi1EEESI_SI_EEESC_SE_Li128ELb1ELb1ELb0ELb0EEENS1_19SingleTileSchedulerILb1ELb0ELb1ELi128EEEEEEEEEvNT_6ParamsE)
        .other          _ZN7cutlass13device_kernelIN5flash19enable_sm80_to_sm89INS1_16FlashAttnFwdSm80INS1_25CollectiveMainloopFwdSm80ILi4ELi1ELb0EN4cute5tupleIJNS5_1CILi128EEENS7_ILi112EEENS7_ILi64EEEEEELi64ENS_6half_tEfNS_4arch4Sm80ELb1ELb0ELb1ELb1ELb0ELb1ELb1ELb0EEENS1_21CollectiveEpilogueFwdINS6_IJS8_SA_S9_EEENS6_IJNS7_ILi1EEESI_SI_EEESC_SE_Li128ELb1ELb1ELb0ELb0EEENS1_19SingleTileSchedulerILb1ELb0ELb1ELi128EEEEEEEEEvNT_6ParamsE,@"STO_CUDA_ENTRY STV_DEFAULT"
_ZN7cutlass13device_kernelIN5flash19enable_sm80_to_sm89INS1_16FlashAttnFwdSm80INS1_25CollectiveMainloopFwdSm80ILi4ELi1ELb0EN4cute5tupleIJNS5_1CILi128EEENS7_ILi112EEENS7_ILi64EEEEEELi64ENS_6half_tEfNS_4arch4Sm80ELb1ELb0ELb1ELb1ELb0ELb1ELb1ELb0EEENS1_21CollectiveEpilogueFwdINS6_IJS8_SA_S9_EEENS6_IJNS7_ILi1EEESI_SI_EEESC_SE_Li128ELb1ELb1ELb0ELb0EEENS1_19SingleTileSchedulerILb1ELb0ELb1ELi128EEEEEEEEEvNT_6ParamsE:
[----:B------:R-:W-:Y:S01]  /*0000*/  LDC R1, c[0x0][0x28] ;  /* 0x00000a00ff017b82 */ /* 0x000fe20000000800 */
[----:B------:R-:W-:Y:S05]  /*0010*/  EXIT ;  /* 0x000000000000794d */ /* 0x000fea0003800000 */
.L_x_8:
        /* <DEDUP_REMOVED lines=14> */
.L_x_17:


//--------------------- .nv.shared.reserved.0     --------------------------
	.section	.nv.shared.reserved.0,"aw",@nobits
	.weak		__nv_reservedSMEM_offset_0_alias
	.size		__nv_reservedSMEM_offset_0_alias, 0, 0
	.other		__nv_reservedSMEM_offset_0_alias,@"STO_CUDA_RESERVED_SHARED STV_DEFAULT"
__nv_reservedSMEM_offset_0_alias:
	.zero		0


//--------------------- .nv.global                --------------------------
	.section	.nv.global,"aw",@nobits
.nv.global:
	.type		_ZN73_INTERNAL_df11ec02_37_flash_fwd_hdim64_fp16_softcap_sm80_cu_ea41c527_44194cute1_E,@object
	.size		_ZN73_INTERNAL_df11ec02_37_flash_fwd_hdim64_fp16_softcap_sm80_cu_ea41c527_44194cute1_E,(_ZN73_INTERNAL_df11ec02_37_flash_fwd_hdim64_fp16_softcap_sm80_cu_ea41c527_44194cuda3std3__45__cpo6cbeginE - _ZN73_INTERNAL_df11ec02_37_flash_fwd_hdim64_fp16_softcap_sm80_cu_ea41c527_44194cute1_E)
_ZN73_INTERNAL_df11ec02_37_flash_fwd_hdim64_fp16_softcap_sm80_cu_ea41c527_44194cute1_E:
	.zero		1
	.type		_ZN73_INTERNAL_df11ec02_37_flash_fwd_hdim64_fp16_softcap_sm80_cu_ea41c527_44194cuda3std3__45__cpo6cbeginE,@object
	.size		_ZN73_INTERNAL_df11ec02_37_flash_fwd_hdim64_fp16_softcap_sm80_cu_ea41c527_44194cuda3std3__45__cpo6cbeginE,(_ZN73_INTERNAL_df11ec02_37_flash_fwd_hdim64_fp16_softcap_sm80_cu_ea41c527_44194cuda3std3__48in_placeE - _ZN73_INTERNAL_df11ec02_37_flash_fwd_hdim64_fp16_softcap_sm80_cu_ea41c527_44194cuda3std3__45__cpo6cbeginE)
_ZN73_INTERNAL_df11ec02_37_flash_fwd_hdim64_fp16_softcap_sm80_cu_ea41c527_44194cuda3std3__45__cpo6cbeginE:
	.zero		1
	.type		_ZN73_INTERNAL_df11ec02_37_flash_fwd_hdim64_fp16_softcap_sm80_cu_ea41c527_44194cuda3std3__48in_placeE,@object
	.size		_ZN73_INTERNAL_df11ec02_37_flash_fwd_hdim64_fp16_softcap_sm80_cu_ea41c527_44194cuda3std3__48in_placeE,(_ZN73_INTERNAL_df11ec02_37_flash_fwd_hdim64_fp16_softcap_sm80_cu_ea41c527_44194cuda3std6ranges3__45__cpo9iter_moveE - _ZN73_INTERNAL_df11ec02_37_flash_fwd_hdim64_fp16_softcap_sm80_cu_ea41c527_44194cuda3std3__48in_placeE)
_ZN73_INTERNAL_df11ec02_37_flash_fwd_hdim64_fp16_softcap_sm80_cu_ea41c527_44194cuda3std3__48in_placeE:
	.zero		1
	.type		_ZN73_INTERNAL_df11ec02_37_flash_fwd_hdim64_fp16_softcap_sm80_cu_ea41c527_44194cuda3std6ranges3__45__cpo9iter_moveE,@object
	.size		_ZN73_INTERNAL_df11ec02_37_flash_fwd_hdim64_fp16_softcap_sm80_cu_ea41c527_44194cuda3std6ranges3__45__cpo9iter_moveE,(_ZN73_INTERNAL_df11ec02_37_flash_fwd_hdim64_fp16_softcap_sm80_cu_ea41c527_44194cuda3std3__45__cpo5beginE - _ZN73_INTERNAL_df11ec02_37_flash_fwd_hdim64_fp16_softcap_sm80_cu_ea41c527_44194cuda3std6ranges3__45__cpo9iter_moveE)
_ZN73_INTERNAL_df11ec02_37_flash_fwd_hdim64_fp16_softcap_sm80_cu_ea41c527_44194cuda3std6ranges3__45__cpo9iter_moveE:
	.zero		1
	.type		_ZN73_INTERNAL_df11ec02_37_flash_fwd_hdim64_fp16_softcap_sm80_cu_ea41c527_44194cuda3std3__45__cpo5beginE,@object
	.size		_ZN73_INTERNAL_df11ec02_37_flash_fwd_hdim64_fp16_softcap_sm80_cu_ea41c527_44194cuda3std3__45__cpo5beginE,(_ZN73_INTERNAL_df11ec02_37_flash_fwd_hdim64_fp16_softcap_sm80_cu_ea41c527_44194cuda3std3__475_GLOBAL__N__df11ec02_37_flash_fwd_hdim64_fp16_softcap_sm80_cu_ea41c527_44196ignoreE - _ZN73_INTERNAL_df11ec02_37_flash_fwd_hdim64_fp16_softcap_sm80_cu_ea41c527_44194cuda3std3__45__cpo5beginE)
_ZN73_INTERNAL_df11ec02_37_flash_fwd_hdim64_fp16_softcap_sm80_cu_ea41c527_44194cuda3std3__45__cpo5beginE:
	.zero		1
	.type		_ZN73_INTERNAL_df11ec02_37_flash_fwd_hdim64_fp16_softcap_sm80_cu_ea41c527_44194cuda3std3__475_GLOBAL__N__df11ec02_37_flash_fwd_hdim64_fp16_softcap_sm80_cu_ea41c527_44196ignoreE,@object
	.size		_ZN73_INTERNAL_df11ec02_37_flash_fwd_hdim64_fp16_softcap_sm80_cu_ea41c527_44194cuda3std3__475_GLOBAL__N__df11ec02_37_flash_fwd_hdim64_fp16_softcap_sm80_cu_ea41c527_44196ignoreE,(_ZN73_INTERNAL_df11ec02_37_flash_fwd_hdim64_fp16_softcap_sm80_cu_ea41c527_44194cute7productE - _ZN73_INTERNAL_df11ec02_37_flash_fwd_hdim64_fp16_softcap_sm80_cu_ea41c527_44194cuda3std3__475_GLOBAL__N__df11ec02_37_flash_fwd_hdim64_fp16_softcap_sm80_cu_ea41c527_44196ignoreE)
_ZN73_INTERNAL_df11ec02_37_flash_fwd_hdim64_fp16_softcap_sm80_cu_ea41c527_44194cuda3std3__475_GLOBAL__N__df11ec02_37_flash_fwd_hdim64_fp16_softcap_sm80_cu_ea41c527_44196ignoreE:
	.zero		1
	.type		_ZN73_INTERNAL_df11ec02_37_flash_fwd_hdim64_fp16_softcap_sm80_cu_ea41c527_44194cute7productE,@object
	.size		_ZN73_INTERNAL_df11ec02_37_flash_fwd_hdim64_fp16_softcap_sm80_cu_ea41c527_44194cute7productE,(_ZN73_INTERNAL_df11ec02_37_flash_fwd_hdim64_fp16_softcap_sm80_cu_ea41c527_44194cuda3std3__45__cpo3endE - _ZN73_INTERNAL_df11ec02_37_flash_fwd_hdim64_fp16_softcap_sm80_cu_ea41c527_44194cute7productE)
_ZN73_INTERNAL_df11ec02_37_flash_fwd_hdim64_fp16_softcap_sm80_cu_ea41c527_44194cute7productE:
	.zero		1
	.type		_ZN73_INTERNAL_df11ec02_37_flash_fwd_hdim64_fp16_softcap_sm80_cu_ea41c527_44194cuda3std3__45__cpo3endE,@object
	.size		_ZN73_INTERNAL_df11ec02_37_flash_fwd_hdim64_fp16_softcap_sm80_cu_ea41c527_44194cuda3std3__45__cpo3endE,(_ZN73_INTERNAL_df11ec02_37_flash_fwd_hdim64_fp16_softcap_sm80_cu_ea41c527_44194cuda3std3__419piecewise_constructE - _ZN73_INTERNAL_df11ec02_37_flash_fwd_hdim64_fp16_softcap_sm80_cu_ea41c527_44194cuda3std3__45__cpo3endE)
_ZN73_INTERNAL_df11ec02_37_flash_fwd_hdim64_fp16_softcap_sm80_cu_ea41c527_44194cuda3std3__45__cpo3endE:
	.zero		1
	.type		_ZN73_INTERNAL_df11ec02_37_flash_fwd_hdim64_fp16_softcap_sm80_cu_ea41c527_44194cuda3std3__419piecewise_constructE,@object
	.size		_ZN73_INTERNAL_df11ec02_37_flash_fwd_hdim64_fp16_softcap_sm80_cu_ea41c527_44194cuda3std3__419piecewise_constructE,(_ZN73_INTERNAL_df11ec02_37_flash_fwd_hdim64_fp16_softcap_sm80_cu_ea41c527_44194cuda3std3__45__cpo4cendE - _ZN73_INTERNAL_df11ec02_37_flash_fwd_hdim64_fp16_softcap_sm80_cu_ea41c527_44194cuda3std3__419piecewise_constructE)
_ZN73_INTERNAL_df11ec02_37_flash_fwd_hdim64_fp16_softcap_sm80_cu_ea41c527_44194cuda3std3__419piecewise_constructE:
	.zero		1
	.type		_ZN73_INTERNAL_df11ec02_37_flash_fwd_hdim64_fp16_softcap_sm80_cu_ea41c527_44194cuda3std3__45__cpo4cendE,@object
	.size		_ZN73_INTERNAL_df11ec02_37_flash_fwd_hdim64_fp16_softcap_sm80_cu_ea41c527_44194cuda3std3__45__cpo4cendE,(_ZN73_INTERNAL_df11ec02_37_flash_fwd_hdim64_fp16_softcap_sm80_cu_ea41c527_44194cuda3std6ranges3__45__cpo4swapE - _ZN73_INTERNAL_df11ec02_37_flash_fwd_hdim64_fp16_softcap_sm80_cu_ea41c527_44194cuda3std3__45__cpo4cendE)
_ZN73_INTERNAL_df11ec02_37_flash_fwd_hdim64_fp16_softcap_sm80_cu_ea41c527_44194cuda3std3__45__cpo4cendE:
	.zero		1
	.type		_ZN73_INTERNAL_df11ec02_37_flash_fwd_hdim64_fp16_softcap_sm80_cu_ea41c527_44194cuda3std6ranges3__45__cpo4swapE,@object
	.size		_ZN73_INTERNAL_df11ec02_37_flash_fwd_hdim64_fp16_softcap_sm80_cu_ea41c527_44194cuda3std6ranges3__45__cpo4swapE,(.L_7 - _ZN73_INTERNAL_df11ec02_37_flash_fwd_hdim64_fp16_softcap_sm80_cu_ea41c527_44194cuda3std6ranges3__45__cpo4swapE)
_ZN73_INTERNAL_df11ec02_37_flash_fwd_hdim64_fp16_softcap_sm80_cu_ea41c527_44194cuda3std6ranges3__45__cpo4swapE:
	.zero		1
.L_7:


//--------------------- .nv.constant0._ZN7cutlass13device_kernelIN5flash19enable_sm80_to_sm89INS1_16FlashAttnFwdSm80INS1_25CollectiveMainloopFwdSm80ILi4ELi1ELb0EN4cute5tupleIJNS5_1CILi128EEENS7_ILi112EEENS7_ILi64EEEEEELi64ENS_6half_tEfNS_4arch4Sm80ELb0ELb0ELb1ELb0ELb0ELb0ELb1ELb0EEENS1_21CollectiveEpilogueFwdINS6_IJS8_SA_S9_EEENS6_IJNS7_ILi1EEESI_SI_EEESC_SE_Li128ELb0ELb1ELb0ELb0EEENS1_19SingleTileSchedulerILb0ELb0ELb1ELi128EEEEEEEEEvNT_6ParamsE --------------------------
	.section	.nv.constant0._ZN7cutlass13device_kernelIN5flash19enable_sm80_to_sm89INS1_16FlashAttnFwdSm80INS1_25CollectiveMainloopFwdSm80ILi4ELi1ELb0EN4cute5tupleIJNS5_1CILi128EEENS7_ILi112EEENS7_ILi64EEEEEELi64ENS_6half_tEfNS_4arch4Sm80ELb0ELb0ELb1ELb0ELb0ELb0ELb1ELb0EEENS1_21CollectiveEpilogueFwdINS6_IJS8_SA_S9_EEENS6_IJNS7_ILi1EEESI_SI_EEESC_SE_Li128ELb0ELb1ELb0ELb0EEENS1_19SingleTileSchedulerILb0ELb0ELb1ELi128EEEEEEEEEvNT_6ParamsE,"a",@progbits
	.sectionflags	@""
	.align	4
.nv.constant0._ZN7cutlass13device_kernelIN5flash19enable_sm80_to_sm89INS1_16FlashAttnFwdSm80INS1_25CollectiveMainloopFwdSm80ILi4ELi1ELb0EN4cute5tupleIJNS5_1CILi128EEENS7_ILi112EEENS7_ILi64EEEEEELi64ENS_6half_tEfNS_4arch4Sm80ELb0ELb0ELb1ELb0ELb0ELb0ELb1ELb0EEENS1_21CollectiveEpilogueFwdINS6_IJS8_SA_S9_EEENS6_IJNS7_ILi1EEESI_SI_EEESC_SE_Li128ELb0ELb1ELb0ELb0EEENS1_19SingleTileSchedulerILb0ELb0ELb1ELi128EEEEEEEEEvNT_6ParamsE:
	.zero		1576


//--------------------- .nv.constant0._ZN7cutlass13device_kernelIN5flash19enable_sm80_to_sm89INS1_16FlashAttnFwdSm80INS1_25CollectiveMainloopFwdSm80ILi4ELi1ELb0EN4cute5tupleIJNS5_1CILi128EEENS7_ILi112EEENS7_ILi64EEEEEELi64ENS_6half_tEfNS_4arch4Sm80ELb0ELb0ELb1ELb1ELb0ELb0ELb1ELb0EEENS1_21CollectiveEpilogueFwdINS6_IJS8_SA_S9_EEENS6_IJNS7_ILi1EEESI_SI_EEESC_SE_Li128ELb1ELb1ELb0ELb0EEENS1_19SingleTileSchedulerILb1ELb0ELb1ELi128EEEEEEEEEvNT_6ParamsE --------------------------
	.section	.nv.constant0._ZN7cutlass13device_kernelIN5flash19enable_sm80_to_sm89INS1_16FlashAttnFwdSm80INS1_25CollectiveMainloopFwdSm80ILi4ELi1ELb0EN4cute5tupleIJNS5_1CILi128EEENS7_ILi112EEENS7_ILi64EEEEEELi64ENS_6half_tEfNS_4arch4Sm80ELb0ELb0ELb1ELb1ELb0ELb0ELb1ELb0EEENS1_21CollectiveEpilogueFwdINS6_IJS8_SA_S9_EEENS6_IJNS7_ILi1EEESI_SI_EEESC_SE_Li128ELb1ELb1ELb0ELb0EEENS1_19SingleTileSchedulerILb1ELb0ELb1ELi128EEEEEEEEEvNT_6ParamsE,"a",@progbits
	.sectionflags	@""
	.align	4
.nv.constant0._ZN7cutlass13device_kernelIN5flash19enable_sm80_to_sm89INS1_16FlashAttnFwdSm80INS1_25CollectiveMainloopFwdSm80ILi4ELi1ELb0EN4cute5tupleIJNS5_1CILi128EEENS7_ILi112EEENS7_ILi64EEEEEELi64ENS_6half_tEfNS_4arch4Sm80ELb0ELb0ELb1ELb1ELb0ELb0ELb1ELb0EEENS1_21CollectiveEpilogueFwdINS6_IJS8_SA_S9_EEENS6_IJNS7_ILi1EEESI_SI_EEESC_SE_Li128ELb1ELb1ELb0ELb0EEENS1_19SingleTileSchedulerILb1ELb0ELb1ELi128EEEEEEEEEvNT_6ParamsE:
	.zero		1576


//--------------------- .nv.constant0._ZN7cutlass13device_kernelIN5flash19enable_sm80_to_sm89INS1_16FlashAttnFwdSm80INS1_25CollectiveMainloopFwdSm80ILi4ELi1ELb0EN4cute5tupleIJNS5_1CILi128EEENS7_ILi112EEENS7_ILi64EEEEEELi64ENS_6half_tEfNS_4arch4Sm80ELb0ELb0ELb1ELb1ELb0ELb1ELb1ELb0EEENS1_21CollectiveEpilogueFwdINS6_IJS8_SA_S9_EEENS6_IJNS7_ILi1EEESI_SI_EEESC_SE_Li128ELb1ELb1ELb0ELb0EEENS1_19SingleTileSchedulerILb1ELb0ELb1ELi128EEEEEEEEEvNT_6ParamsE --------------------------
	.section	.nv.constant0._ZN7cutlass13device_kernelIN5flash19enable_sm80_to_sm89INS1_16FlashAttnFwdSm80INS1_25CollectiveMainloopFwdSm80ILi4ELi1ELb0EN4cute5tupleIJNS5_1CILi128EEENS7_ILi112EEENS7_ILi64EEEEEELi64ENS_6half_tEfNS_4arch4Sm80ELb0ELb0ELb1ELb1ELb0ELb1ELb1ELb0EEENS1_21CollectiveEpilogueFwdINS6_IJS8_SA_S9_EEENS6_IJNS7_ILi1EEESI_SI_EEESC_SE_Li128ELb1ELb1ELb0ELb0EEENS1_19SingleTileSchedulerILb1ELb0ELb1ELi128EEEEEEEEEvNT_6ParamsE,"a",@progbits
	.sectionflags	@""
	.align	4
.nv.constant0._ZN7cutlass13device_kernelIN5flash19enable_sm80_to_sm89INS1_16FlashAttnFwdSm80INS1_25CollectiveMainloopFwdSm80ILi4ELi1ELb0EN4cute5tupleIJNS5_1CILi128EEENS7_ILi112EEENS7_ILi64EEEEEELi64ENS_6half_tEfNS_4arch4Sm80ELb0ELb0ELb1ELb1ELb0ELb1ELb1ELb0EEENS1_21CollectiveEpilogueFwdINS6_IJS8_SA_S9_EEENS6_IJNS7_ILi1EEESI_SI_EEESC_SE_Li128ELb1ELb1ELb0ELb0EEENS1_19SingleTileSchedulerILb1ELb0ELb1ELi128EEEEEEEEEvNT_6ParamsE:
	.zero		1576


//--------------------- .nv.constant0._ZN7cutlass13device_kernelIN5flash19enable_sm80_to_sm89INS1_16FlashAttnFwdSm80INS1_25CollectiveMainloopFwdSm80ILi4ELi1ELb0EN4cute5tupleIJNS5_1CILi128EEENS7_ILi96EEENS7_ILi64EEEEEELi64ENS_6half_tEfNS_4arch4Sm80ELb0ELb1ELb1ELb0ELb0ELb0ELb1ELb0EEENS1_21CollectiveEpilogueFwdINS6_IJS8_SA_S9_EEENS6_IJNS7_ILi1EEESI_SI_EEESC_SE_Li128ELb0ELb1ELb0ELb0EEENS1_19SingleTileSchedulerILb0ELb0ELb1ELi128EEEEEEEEEvNT_6ParamsE --------------------------
	.section	.nv.constant0._ZN7cutlass13device_kernelIN5flash19enable_sm80_to_sm89INS1_16FlashAttnFwdSm80INS1_25CollectiveMainloopFwdSm80ILi4ELi1ELb0EN4cute5tupleIJNS5_1CILi128EEENS7_ILi96EEENS7_ILi64EEEEEELi64ENS_6half_tEfNS_4arch4Sm80ELb0ELb1ELb1ELb0ELb0ELb0ELb1ELb0EEENS1_21CollectiveEpilogueFwdINS6_IJS8_SA_S9_EEENS6_IJNS7_ILi1EEESI_SI_EEESC_SE_Li128ELb0ELb1ELb0ELb0EEENS1_19SingleTileSchedulerILb0ELb0ELb1ELi128EEEEEEEEEvNT_6ParamsE,"a",@progbits
	.sectionflags	@""
	.align	4
.nv.constant0._ZN7cutlass13device_kernelIN5flash19enable_sm80_to_sm89INS1_16FlashAttnFwdSm80INS1_25CollectiveMainloopFwdSm80ILi4ELi1ELb0EN4cute5tupleIJNS5_1CILi128EEENS7_ILi96EEENS7_ILi64EEEEEELi64ENS_6half_tEfNS_4arch4Sm80ELb0ELb1ELb1ELb0ELb0ELb0ELb1ELb0EEENS1_21CollectiveEpilogueFwdINS6_IJS8_SA_S9_EEENS6_IJNS7_ILi1EEESI_SI_EEESC_SE_Li128ELb0ELb1ELb0ELb0EEENS1_19SingleTileSchedulerILb0ELb0ELb1ELi128EEEEEEEEEvNT_6ParamsE:
	.zero		1576


//--------------------- .nv.constant0._ZN7cutlass13device_kernelIN5flash19enable_sm80_to_sm89INS1_16FlashAttnFwdSm80INS1_25CollectiveMainloopFwdSm80ILi4ELi1ELb0EN4cute5tupleIJNS5_1CILi128EEENS7_ILi96EEENS7_ILi64EEEEEELi64ENS_6half_tEfNS_4arch4Sm80ELb0ELb1ELb1ELb1ELb0ELb0ELb1ELb0EEENS1_21CollectiveEpilogueFwdINS6_IJS8_SA_S9_EEENS6_IJNS7_ILi1EEESI_SI_EEESC_SE_Li128ELb1ELb1ELb0ELb0EEENS1_19SingleTileSchedulerILb1ELb0ELb1ELi128EEEEEEEEEvNT_6ParamsE --------------------------
	.section	.nv.constant0._ZN7cutlass13device_kernelIN5flash19enable_sm80_to_sm89INS1_16FlashAttnFwdSm80INS1_25CollectiveMainloopFwdSm80ILi4ELi1ELb0EN4cute5tupleIJNS5_1CILi128EEENS7_ILi96EEENS7_ILi64EEEEEELi64ENS_6half_tEfNS_4arch4Sm80ELb0ELb1ELb1ELb1ELb0ELb0ELb1ELb0EEENS1_21CollectiveEpilogueFwdINS6_IJS8_SA_S9_EEENS6_IJNS7_ILi1EEESI_SI_EEESC_SE_Li128ELb1ELb1ELb0ELb0EEENS1_19SingleTileSchedulerILb1ELb0ELb1ELi128EEEEEEEEEvNT_6ParamsE,"a",@progbits
	.sectionflags	@""
	.align	4
.nv.constant0._ZN7cutlass13device_kernelIN5flash19enable_sm80_to_sm89INS1_16FlashAttnFwdSm80INS1_25CollectiveMainloopFwdSm80ILi4ELi1ELb0EN4cute5tupleIJNS5_1CILi128EEENS7_ILi96EEENS7_ILi64EEEEEELi64ENS_6half_tEfNS_4arch4Sm80ELb0ELb1ELb1ELb1ELb0ELb0ELb1ELb0EEENS1_21CollectiveEpilogueFwdINS6_IJS8_SA_S9_EEENS6_IJNS7_ILi1EEESI_SI_EEESC_SE_Li128ELb1ELb1ELb0ELb0EEENS1_19SingleTileSchedulerILb1ELb0ELb1ELi128EEEEEEEEEvNT_6ParamsE:
	.zero		1576


//--------------------- .nv.constant0._ZN7cutlass13device_kernelIN5flash19enable_sm80_to_sm89INS1_16FlashAttnFwdSm80INS1_25CollectiveMainloopFwdSm80ILi4ELi1ELb0EN4cute5tupleIJNS5_1CILi128EEENS7_ILi96EEENS7_ILi64EEEEEELi64ENS_6half_tEfNS_4arch4Sm80ELb0ELb1ELb1ELb1ELb0ELb1ELb1ELb0EEENS1_21CollectiveEpilogueFwdINS6_IJS8_SA_S9_EEENS6_IJNS7_ILi1EEESI_SI_EEESC_SE_Li128ELb1ELb1ELb0ELb0EEENS1_19SingleTileSchedulerILb1ELb0ELb1ELi128EEEEEEEEEvNT_6ParamsE --------------------------
	.section	.nv.constant0._ZN7cutlass13device_kernelIN5flash19enable_sm80_to_sm89INS1_16FlashAttnFwdSm80INS1_25CollectiveMainloopFwdSm80ILi4ELi1ELb0EN4cute5tupleIJNS5_1CILi128EEENS7_ILi96EEENS7_ILi64EEEEEELi64ENS_6half_tEfNS_4arch4Sm80ELb0ELb1ELb1ELb1ELb0ELb1ELb1ELb0EEENS1_21CollectiveEpilogueFwdINS6_IJS8_SA_S9_EEENS6_IJNS7_ILi1EEESI_SI_EEESC_SE_Li128ELb1ELb1ELb0ELb0EEENS1_19SingleTileSchedulerILb1ELb0ELb1ELi128EEEEEEEEEvNT_6ParamsE,"a",@progbits
	.sectionflags	@""
	.align	4
.nv.constant0._ZN7cutlass13device_kernelIN5flash19enable_sm80_to_sm89INS1_16FlashAttnFwdSm80INS1_25CollectiveMainloopFwdSm80ILi4ELi1ELb0EN4cute5tupleIJNS5_1CILi128EEENS7_ILi96EEENS7_ILi64EEEEEELi64ENS_6half_tEfNS_4arch4Sm80ELb0ELb1ELb1ELb1ELb0ELb1ELb1ELb0EEENS1_21CollectiveEpilogueFwdINS6_IJS8_SA_S9_EEENS6_IJNS7_ILi1EEESI_SI_EEESC_SE_Li128ELb1ELb1ELb0ELb0EEENS1_19SingleTileSchedulerILb1ELb0ELb1ELi128EEEEEEEEEvNT_6ParamsE:
	.zero		1576


//--------------------- .nv.constant0._ZN7cutlass13device_kernelIN5flash19enable_sm80_to_sm89INS1_16FlashAttnFwdSm80INS1_25CollectiveMainloopFwdSm80ILi4ELi1ELb0EN4cute5tupleIJNS5_1CILi128EEENS7_ILi112EEENS7_ILi64EEEEEELi64ENS_6half_tEfNS_4arch4Sm80ELb1ELb0ELb1ELb0ELb0ELb0ELb1ELb0EEENS1_21CollectiveEpilogueFwdINS6_IJS8_SA_S9_EEENS6_IJNS7_ILi1EEESI_SI_EEESC_SE_Li128ELb0ELb1ELb0ELb0EEENS1_30DynamicPersistentTileSchedulerILi128ELi128ELb0ELb1ELb0EEEEEEEEEvNT_6ParamsE --------------------------
	.section	.nv.constant0._ZN7cutlass13device_kernelIN5flash19enable_sm80_to_sm89INS1_16FlashAttnFwdSm80INS1_25CollectiveMainloopFwdSm80ILi4ELi1ELb0EN4cute5tupleIJNS5_1CILi128EEENS7_ILi112EEENS7_ILi64EEEEEELi64ENS_6half_tEfNS_4arch4Sm80ELb1ELb0ELb1ELb0ELb0ELb0ELb1ELb0EEENS1_21CollectiveEpilogueFwdINS6_IJS8_SA_S9_EEENS6_IJNS7_ILi1EEESI_SI_EEESC_SE_Li128ELb0ELb1ELb0ELb0EEENS1_30DynamicPersistentTileSchedulerILi128ELi128ELb0ELb1ELb0EEEEEEEEEvNT_6ParamsE,"a",@progbits
	.sectionflags	@""
	.align	4
.nv.constant0._ZN7cutlass13device_kernelIN5flash19enable_sm80_to_sm89INS1_16FlashAttnFwdSm80INS1_25CollectiveMainloopFwdSm80ILi4ELi1ELb0EN4cute5tupleIJNS5_1CILi128EEENS7_ILi112EEENS7_ILi64EEEEEELi64ENS_6half_tEfNS_4arch4Sm80ELb1ELb0ELb1ELb0ELb0ELb0ELb1ELb0EEENS1_21CollectiveEpilogueFwdINS6_IJS8_SA_S9_EEENS6_IJNS7_ILi1EEESI_SI_EEESC_SE_Li128ELb0ELb1ELb0ELb0EEENS1_30DynamicPersistentTileSchedulerILi128ELi128ELb0ELb1ELb0EEEEEEEEEvNT_6ParamsE:
	.zero		1592


//--------------------- .nv.constant0._ZN7cutlass13device_kernelIN5flash19enable_sm80_to_sm89INS1_16FlashAttnFwdSm80INS1_25CollectiveMainloopFwdSm80ILi4ELi1ELb0EN4cute5tupleIJNS5_1CILi128EEENS7_ILi112EEENS7_ILi64EEEEEELi64ENS_6half_tEfNS_4arch4Sm80ELb1ELb0ELb1ELb1ELb0ELb0ELb1ELb0EEENS1_21CollectiveEpilogueFwdINS6_IJS8_SA_S9_EEENS6_IJNS7_ILi1EEESI_SI_EEESC_SE_Li128ELb1ELb1ELb0ELb0EEENS1_19SingleTileSchedulerILb1ELb0ELb1ELi128EEEEEEEEEvNT_6ParamsE --------------------------
	.section	.nv.constant0._ZN7cutlass13device_kernelIN5flash19enable_sm80_to_sm89INS1_16FlashAttnFwdSm80INS1_25CollectiveMainloopFwdSm80ILi4ELi1ELb0EN4cute5tupleIJNS5_1CILi128EEENS7_ILi112EEENS7_ILi64EEEEEELi64ENS_6half_tEfNS_4arch4Sm80ELb1ELb0ELb1ELb1ELb0ELb0ELb1ELb0EEENS1_21CollectiveEpilogueFwdINS6_IJS8_SA_S9_EEENS6_IJNS7_ILi1EEESI_SI_EEESC_SE_Li128ELb1ELb1ELb0ELb0EEENS1_19SingleTileSchedulerILb1ELb0ELb1ELi128EEEEEEEEEvNT_6ParamsE,"a",@progbits
	.sectionflags	@""
	.align	4
.nv.constant0._ZN7cutlass13device_kernelIN5flash19enable_sm80_to_sm89INS1_16FlashAttnFwdSm80INS1_25CollectiveMainloopFwdSm80ILi4ELi1ELb0EN4cute5tupleIJNS5_1CILi128EEENS7_ILi112EEENS7_ILi64EEEEEELi64ENS_6half_tEfNS_4arch4Sm80ELb1ELb0ELb1ELb1ELb0ELb0ELb1ELb0EEENS1_21CollectiveEpilogueFwdINS6_IJS8_SA_S9_EEENS6_IJNS7_ILi1EEESI_SI_EEESC_SE_Li128ELb1ELb1ELb0ELb0EEENS1_19SingleTileSchedulerILb1ELb0ELb1ELi128EEEEEEEEEvNT_6ParamsE:
	.zero		1576


//--------------------- .nv.constant0._ZN7cutlass13device_kernelIN5flash19enable_sm80_to_sm89INS1_16FlashAttnFwdSm80INS1_25CollectiveMainloopFwdSm80ILi4ELi1ELb0EN4cute5tupleIJNS5_1CILi128EEENS7_ILi112EEENS7_ILi64EEEEEELi64ENS_6half_tEfNS_4arch4Sm80ELb1ELb0ELb1ELb1ELb0ELb1ELb1ELb0EEENS1_21CollectiveEpilogueFwdINS6_IJS8_SA_S9_EEENS6_IJNS7_ILi1EEESI_SI_EEESC_SE_Li128ELb1ELb1ELb0ELb0EEENS1_19SingleTileSchedulerILb1ELb0ELb1ELi128EEEEEEEEEvNT_6ParamsE --------------------------
	.section	.nv.constant0._ZN7cutlass13device_kernelIN5flash19enable_sm80_to_sm89INS1_16FlashAttnFwdSm80INS1_25CollectiveMainloopFwdSm80ILi4ELi1ELb0EN4cute5tupleIJNS5_1CILi128EEENS7_ILi112EEENS7_ILi64EEEEEELi64ENS_6half_tEfNS_4arch4Sm80ELb1ELb0ELb1ELb1ELb0ELb1ELb1ELb0EEENS1_21CollectiveEpilogueFwdINS6_IJS8_SA_S9_EEENS6_IJNS7_ILi1EEESI_SI_EEESC_SE_Li128ELb1ELb1ELb0ELb0EEENS1_19SingleTileSchedulerILb1ELb0ELb1ELi128EEEEEEEEEvNT_6ParamsE,"a",@progbits
	.sectionflags	@""
	.align	4
.nv.constant0._ZN7cutlass13device_kernelIN5flash19enable_sm80_to_sm89INS1_16FlashAttnFwdSm80INS1_25CollectiveMainloopFwdSm80ILi4ELi1ELb0EN4cute5tupleIJNS5_1CILi128EEENS7_ILi112EEENS7_ILi64EEEEEELi64ENS_6half_tEfNS_4arch4Sm80ELb1ELb0ELb1ELb1ELb0ELb1ELb1ELb0EEENS1_21CollectiveEpilogueFwdINS6_IJS8_SA_S9_EEENS6_IJNS7_ILi1EEESI_SI_EEESC_SE_Li128ELb1ELb1ELb0ELb0EEENS1_19SingleTileSchedulerILb1ELb0ELb1ELi128EEEEEEEEEvNT_6ParamsE:
	.zero		1576


//--------------------- SYMBOLS --------------------------

	.type		.nv.reservedSmem.offset0,@object
	.size		.nv.reservedSmem.offset0,0x4
